// auto-generated by cutlass_sweep.gemm — config: {"arch": "sm_100", "cluster_m": 8, "cluster_n": 1, "dtype": "nvfp4", "dtype_b": "nvfp4", "layout": "nt", "stages": 0, "tile_k": 256, "tile_m": 256, "tile_n": 64}
#include "cutlass/cutlass.h"
#include "cutlass/gemm/collective/collective_builder.hpp"
#include "cutlass/gemm/device/gemm_universal_adapter.h"
#include "cutlass/gemm/kernel/gemm_universal.hpp"
#include "cutlass/epilogue/collective/collective_builder.hpp"

using ElemA = cutlass::nv_float4_t<cutlass::float_e2m1_t>;
using ElemB = cutlass::nv_float4_t<cutlass::float_e2m1_t>;
using ElemCD = cutlass::bfloat16_t;
using Acc  = float;
using TileShape    = cute::Shape<cute::_256, cute::_64, cute::_256>;
using ClusterShape = cute::Shape<cute::_8, cute::_1, cute::_1>;

using CollectiveEpilogue = typename cutlass::epilogue::collective::CollectiveBuilder<
    cutlass::arch::Sm100, cutlass::arch::OpClassTensorOp,
    TileShape, ClusterShape,
    cutlass::epilogue::collective::EpilogueTileAuto,
    Acc, Acc,
    ElemCD, cutlass::layout::RowMajor, 128 / cutlass::sizeof_bits<ElemCD>::value,
    ElemCD, cutlass::layout::RowMajor, 128 / cutlass::sizeof_bits<ElemCD>::value,
    cutlass::epilogue::collective::EpilogueScheduleAuto
  >::CollectiveOp;

using CollectiveMainloop = typename cutlass::gemm::collective::CollectiveBuilder<
    cutlass::arch::Sm100, cutlass::arch::OpClassBlockScaledTensorOp,
    ElemA, cutlass::layout::RowMajor, 32,
    ElemB, cutlass::layout::ColumnMajor, 32,
    Acc,
    TileShape, ClusterShape,
    cutlass::gemm::collective::StageCountAutoCarveout<static_cast<int>(sizeof(typename CollectiveEpilogue::SharedStorage))>,
    cutlass::gemm::collective::KernelScheduleAuto
  >::CollectiveOp;

using GemmKernel = cutlass::gemm::kernel::GemmUniversal<
    cute::Shape<int,int,int,int>,
    CollectiveMainloop,
    CollectiveEpilogue
>;
using Gemm = cutlass::gemm::device::GemmUniversalAdapter<GemmKernel>;

// Force the device kernel symbol into the cubin without needing a host main.
auto* _anchor = &cutlass::device_kernel<GemmKernel>;


// ===== COMPILED SASS (sm_100a) =====

	.target	sm_100a

	.elftype	@"ET_EXEC"


//--------------------- .note.nv.tkinfo           --------------------------
	.section	.note.nv.tkinfo,"",@"SHT_NOTE"
	.sectionflags	@"SHF_NOTE_NV_TKINFO"
	.tkinfo
        /*0018*/ 	.word	0x00000002
        /*0030*/ 	.string	""
        /*0030*/ 	.string	"ptxas"
        /*0030*/ 	.string	"Cuda compilation tools, release 13.0, V13.0.88"
        /*0030*/ 	.string	"Build cuda_13.0.r13.0/compiler.36424714_0"
        /*0030*/ 	.string	"-arch sm_100a -m 64 "



//--------------------- .note.nv.cuinfo           --------------------------
	.section	.note.nv.cuinfo,"",@"SHT_NOTE"
	.sectionflags	@"SHF_NOTE_NV_CUINFO"
        /*0018*/ 	.short	0x0002
        /*001a*/ 	.short	0x0064
        /*001c*/ 	.short	0x0082
	.zero		2


//--------------------- .nv.info                  --------------------------
	.section	.nv.info,"",@"SHT_CUDA_INFO"
	.align	4


	//----- nvinfo : EIATTR_REGCOUNT
	.align		4
        /*0000*/ 	.byte	0x04, 0x2f
        /*0002*/ 	.short	(.L_19 - .L_18)
	.align		4
.L_18:
        /*0004*/ 	.word	index@(_ZN7cutlass13device_kernelINS_4gemm6kernel13GemmUniversalIN4cute5tupleIJiiiiEEENS1_10collective13CollectiveMmaINS1_46MainloopSm100TmaUmmaWarpSpecializedBlockScaledILi8ELi2ELi2ENS5_IJNS4_1CILi8EEENSA_ILi1EEESC_EEEEENS5_IJNSA_ILi256EEENSA_ILi64EEESF_EEENS5_IJNS_12float_e2m1_tENS_13float_ue4m3_tEEEENS5_IJNS5_IJlSC_lEEENS4_6LayoutINS5_IJNS5_IJNS5_IJNSA_ILi32EEENSA_ILi4EEEEEEiEEENS5_IJNS5_IJNSA_ILi16EEESO_EEEiEEENS5_IJSC_iEEEEEENS5_IJST_NS5_IJNS5_IJNSA_ILi0EEESC_EEENSA_ILi512EEEEEENS5_IJSW_iEEEEEEEEEEESK_S13_NS4_8TiledMMAINS4_8MMA_AtomIJNS4_23SM100_MMA_MXF4_2x1SM_SSISI_SI_fSJ_Li256ELi64ELi16ELNS4_4UMMA5MajorE0ELS18_0ELNS17_7ScaleInE0ELS19_0EEEEEENSM_INS5_IJSC_SC_SC_EEENS5_IJSW_SW_SW_EEEEENS5_IJNS4_10UnderscoreES1F_S1F_EEEEENS5_IJNS4_18SM100_TMA_2SM_LOADES1I_EEENS5_IJNS4_14ComposedLayoutINS4_7SwizzleILi3ELi4ELi3EEENS4_18smem_ptr_flag_bitsILi4EEENSM_INS5_IJSB_SF_EEENS5_IJSF_SC_EEEEEEENSM_INS5_IJNS5_IJNS5_IJSP_SC_EEESS_EEESC_NS5_IJSC_SO_EEEEEENS5_IJNS5_IJNS5_IJSS_SY_EEESX_EEESW_NS5_IJSO_SY_EEEEEEEEEEEvNS4_8identityENS5_IJNS4_28SM100_TMA_2SM_LOAD_MULTICASTES24_EEES22_vS23_EENS_8epilogue10collective18CollectiveEpilogueINS27_23Sm100TmaWarpSpecializedILi3ELi2ELi32ELb1ELb0EEEJNS5_IJNSA_ILi128EEESG_SF_EEENS5_IJNSM_IS2C_SC_EENSM_ISN_SC_EEEEENS_10bfloat16_tESL_S2H_SL_NS27_6fusion15FusionCallbacksIS2B_NS2I_17LinearCombinationIS2H_fS2H_fLNS_15FloatRoundStyleE2EEES2D_S2G_JEEENS4_5SM1004TMEM4LOAD26SM100_TMEM_LOAD_32dp32b32xENS4_13SM90_TMA_LOADENS1K_INS1L_ILi2ELi4ELi3EEENS1N_ILi16EEENSM_INS5_IJSB_SN_EEENS5_IJSN_SC_EEEEEEENS4_39AutoVectorizingCopyWithAssumedAlignmentILi128EEENS4_14SM90_TMA_STOREES2Y_S30_S30_EEEvvEEEEvNT_6ParamsE)
        /*0008*/ 	.word	0x0000007a


	//----- nvinfo : EIATTR_FRAME_SIZE
	.align		4
.L_19:
        /*000c*/ 	.byte	0x04, 0x11
        /*000e*/ 	.short	(.L_21 - .L_20)
	.align		4
.L_20:
        /*0010*/ 	.word	index@($__internal_2_$__cuda_sm10x_tcgen05_guardrail_trap_unallocated_columns_being_dealloced)
        /*0014*/ 	.word	0x00000000


	//----- nvinfo : EIATTR_FRAME_SIZE
	.align		4
.L_21:
        /*0018*/ 	.byte	0x04, 0x11
        /*001a*/ 	.short	(.L_23 - .L_22)
	.align		4
.L_22:
        /*001c*/ 	.word	index@($__internal_1_$__cuda_sm10x_tcgen05_guardrail_trap_phase_invalid_during_alloc)
        /*0020*/ 	.word	0x00000000


	//----- nvinfo : EIATTR_FRAME_SIZE
	.align		4
.L_23:
        /*0024*/ 	.byte	0x04, 0x11
        /*0026*/ 	.short	(.L_25 - .L_24)
	.align		4
.L_24:
        /*0028*/ 	.word	index@($__internal_0_$__cuda_sm10x_tcgen05_guardrail_trap_col_being_dealloced_not_returned_by_alloc)
        /*002c*/ 	.word	0x00000000


	//----- nvinfo : EIATTR_FRAME_SIZE
	.align		4
.L_25:
        /*0030*/ 	.byte	0x04, 0x11
        /*0032*/ 	.short	(.L_27 - .L_26)
	.align		4
.L_26:
        /*0034*/ 	.word	index@(_ZN7cutlass13device_kernelINS_4gemm6kernel13GemmUniversalIN4cute5tupleIJiiiiEEENS1_10collective13CollectiveMmaINS1_46MainloopSm100TmaUmmaWarpSpecializedBlockScaledILi8ELi2ELi2ENS5_IJNS4_1CILi8EEENSA_ILi1EEESC_EEEEENS5_IJNSA_ILi256EEENSA_ILi64EEESF_EEENS5_IJNS_12float_e2m1_tENS_13float_ue4m3_tEEEENS5_IJNS5_IJlSC_lEEENS4_6LayoutINS5_IJNS5_IJNS5_IJNSA_ILi32EEENSA_ILi4EEEEEEiEEENS5_IJNS5_IJNSA_ILi16EEESO_EEEiEEENS5_IJSC_iEEEEEENS5_IJST_NS5_IJNS5_IJNSA_ILi0EEESC_EEENSA_ILi512EEEEEENS5_IJSW_iEEEEEEEEEEESK_S13_NS4_8TiledMMAINS4_8MMA_AtomIJNS4_23SM100_MMA_MXF4_2x1SM_SSISI_SI_fSJ_Li256ELi64ELi16ELNS4_4UMMA5MajorE0ELS18_0ELNS17_7ScaleInE0ELS19_0EEEEEENSM_INS5_IJSC_SC_SC_EEENS5_IJSW_SW_SW_EEEEENS5_IJNS4_10UnderscoreES1F_S1F_EEEEENS5_IJNS4_18SM100_TMA_2SM_LOADES1I_EEENS5_IJNS4_14ComposedLayoutINS4_7SwizzleILi3ELi4ELi3EEENS4_18smem_ptr_flag_bitsILi4EEENSM_INS5_IJSB_SF_EEENS5_IJSF_SC_EEEEEEENSM_INS5_IJNS5_IJNS5_IJSP_SC_EEESS_EEESC_NS5_IJSC_SO_EEEEEENS5_IJNS5_IJNS5_IJSS_SY_EEESX_EEESW_NS5_IJSO_SY_EEEEEEEEEEEvNS4_8identityENS5_IJNS4_28SM100_TMA_2SM_LOAD_MULTICASTES24_EEES22_vS23_EENS_8epilogue10collective18CollectiveEpilogueINS27_23Sm100TmaWarpSpecializedILi3ELi2ELi32ELb1ELb0EEEJNS5_IJNSA_ILi128EEESG_SF_EEENS5_IJNSM_IS2C_SC_EENSM_ISN_SC_EEEEENS_10bfloat16_tESL_S2H_SL_NS27_6fusion15FusionCallbacksIS2B_NS2I_17LinearCombinationIS2H_fS2H_fLNS_15FloatRoundStyleE2EEES2D_S2G_JEEENS4_5SM1004TMEM4LOAD26SM100_TMEM_LOAD_32dp32b32xENS4_13SM90_TMA_LOADENS1K_INS1L_ILi2ELi4ELi3EEENS1N_ILi16EEENSM_INS5_IJSB_SN_EEENS5_IJSN_SC_EEEEEEENS4_39AutoVectorizingCopyWithAssumedAlignmentILi128EEENS4_14SM90_TMA_STOREES2Y_S30_S30_EEEvvEEEEvNT_6ParamsE)
        /*0038*/ 	.word	0x00000000


	//----- nvinfo : EIATTR_MIN_STACK_SIZE
	.align		4
.L_27:
        /*003c*/ 	.byte	0x04, 0x12
        /*003e*/ 	.short	(.L_29 - .L_28)
	.align		4
.L_28:
        /*0040*/ 	.word	index@(_ZN7cutlass13device_kernelINS_4gemm6kernel13GemmUniversalIN4cute5tupleIJiiiiEEENS1_10collective13CollectiveMmaINS1_46MainloopSm100TmaUmmaWarpSpecializedBlockScaledILi8ELi2ELi2ENS5_IJNS4_1CILi8EEENSA_ILi1EEESC_EEEEENS5_IJNSA_ILi256EEENSA_ILi64EEESF_EEENS5_IJNS_12float_e2m1_tENS_13float_ue4m3_tEEEENS5_IJNS5_IJlSC_lEEENS4_6LayoutINS5_IJNS5_IJNS5_IJNSA_ILi32EEENSA_ILi4EEEEEEiEEENS5_IJNS5_IJNSA_ILi16EEESO_EEEiEEENS5_IJSC_iEEEEEENS5_IJST_NS5_IJNS5_IJNSA_ILi0EEESC_EEENSA_ILi512EEEEEENS5_IJSW_iEEEEEEEEEEESK_S13_NS4_8TiledMMAINS4_8MMA_AtomIJNS4_23SM100_MMA_MXF4_2x1SM_SSISI_SI_fSJ_Li256ELi64ELi16ELNS4_4UMMA5MajorE0ELS18_0ELNS17_7ScaleInE0ELS19_0EEEEEENSM_INS5_IJSC_SC_SC_EEENS5_IJSW_SW_SW_EEEEENS5_IJNS4_10UnderscoreES1F_S1F_EEEEENS5_IJNS4_18SM100_TMA_2SM_LOADES1I_EEENS5_IJNS4_14ComposedLayoutINS4_7SwizzleILi3ELi4ELi3EEENS4_18smem_ptr_flag_bitsILi4EEENSM_INS5_IJSB_SF_EEENS5_IJSF_SC_EEEEEEENSM_INS5_IJNS5_IJNS5_IJSP_SC_EEESS_EEESC_NS5_IJSC_SO_EEEEEENS5_IJNS5_IJNS5_IJSS_SY_EEESX_EEESW_NS5_IJSO_SY_EEEEEEEEEEEvNS4_8identityENS5_IJNS4_28SM100_TMA_2SM_LOAD_MULTICASTES24_EEES22_vS23_EENS_8epilogue10collective18CollectiveEpilogueINS27_23Sm100TmaWarpSpecializedILi3ELi2ELi32ELb1ELb0EEEJNS5_IJNSA_ILi128EEESG_SF_EEENS5_IJNSM_IS2C_SC_EENSM_ISN_SC_EEEEENS_10bfloat16_tESL_S2H_SL_NS27_6fusion15FusionCallbacksIS2B_NS2I_17LinearCombinationIS2H_fS2H_fLNS_15FloatRoundStyleE2EEES2D_S2G_JEEENS4_5SM1004TMEM4LOAD26SM100_TMEM_LOAD_32dp32b32xENS4_13SM90_TMA_LOADENS1K_INS1L_ILi2ELi4ELi3EEENS1N_ILi16EEENSM_INS5_IJSB_SN_EEENS5_IJSN_SC_EEEEEEENS4_39AutoVectorizingCopyWithAssumedAlignmentILi128EEENS4_14SM90_TMA_STOREES2Y_S30_S30_EEEvvEEEEvNT_6ParamsE)
        /*0044*/ 	.word	0x00000000
.L_29:


//--------------------- .nv.compat                --------------------------
	.section	.nv.compat,"",@"SHT_CUDA_COMPAT_INFO"
	.align	4
        /*0000*/ 	.byte	0x02, 0x09, 0x01, 0x00, 0x02, 0x02, 0x02, 0x00, 0x02, 0x05, 0x05, 0x00, 0x03, 0x07, 0x01, 0x01
        /*0010*/ 	.byte	0x02, 0x03, 0x01, 0x00, 0x02, 0x06, 0x01, 0x00, 0x04, 0x0b, 0x08, 0x00, 0x09, 0x00, 0x00, 0x00
        /*0020*/ 	.byte	0x00, 0x00, 0x00, 0x00


//--------------------- .nv.info._ZN7cutlass13device_kernelINS_4gemm6kernel13GemmUniversalIN4cute5tupleIJiiiiEEENS1_10collective13CollectiveMmaINS1_46MainloopSm100TmaUmmaWarpSpecializedBlockScaledILi8ELi2ELi2ENS5_IJNS4_1CILi8EEENSA_ILi1EEESC_EEEEENS5_IJNSA_ILi256EEENSA_ILi64EEESF_EEENS5_IJNS_12float_e2m1_tENS_13float_ue4m3_tEEEENS5_IJNS5_IJlSC_lEEENS4_6LayoutINS5_IJNS5_IJNS5_IJNSA_ILi32EEENSA_ILi4EEEEEEiEEENS5_IJNS5_IJNSA_ILi16EEESO_EEEiEEENS5_IJSC_iEEEEEENS5_IJST_NS5_IJNS5_IJNSA_ILi0EEESC_EEENSA_ILi512EEEEEENS5_IJSW_iEEEEEEEEEEESK_S13_NS4_8TiledMMAINS4_8MMA_AtomIJNS4_23SM100_MMA_MXF4_2x1SM_SSISI_SI_fSJ_Li256ELi64ELi16ELNS4_4UMMA5MajorE0ELS18_0ELNS17_7ScaleInE0ELS19_0EEEEEENSM_INS5_IJSC_SC_SC_EEENS5_IJSW_SW_SW_EEEEENS5_IJNS4_10UnderscoreES1F_S1F_EEEEENS5_IJNS4_18SM100_TMA_2SM_LOADES1I_EEENS5_IJNS4_14ComposedLayoutINS4_7SwizzleILi3ELi4ELi3EEENS4_18smem_ptr_flag_bitsILi4EEENSM_INS5_IJSB_SF_EEENS5_IJSF_SC_EEEEEEENSM_INS5_IJNS5_IJNS5_IJSP_SC_EEESS_EEESC_NS5_IJSC_SO_EEEEEENS5_IJNS5_IJNS5_IJSS_SY_EEESX_EEESW_NS5_IJSO_SY_EEEEEEEEEEEvNS4_8identityENS5_IJNS4_28SM100_TMA_2SM_LOAD_MULTICASTES24_EEES22_vS23_EENS_8epilogue10collective18CollectiveEpilogueINS27_23Sm100TmaWarpSpecializedILi3ELi2ELi32ELb1ELb0EEEJNS5_IJNSA_ILi128EEESG_SF_EEENS5_IJNSM_IS2C_SC_EENSM_ISN_SC_EEEEENS_10bfloat16_tESL_S2H_SL_NS27_6fusion15FusionCallbacksIS2B_NS2I_17LinearCombinationIS2H_fS2H_fLNS_15FloatRoundStyleE2EEES2D_S2G_JEEENS4_5SM1004TMEM4LOAD26SM100_TMEM_LOAD_32dp32b32xENS4_13SM90_TMA_LOADENS1K_INS1L_ILi2ELi4ELi3EEENS1N_ILi16EEENSM_INS5_IJSB_SN_EEENS5_IJSN_SC_EEEEEEENS4_39AutoVectorizingCopyWithAssumedAlignmentILi128EEENS4_14SM90_TMA_STOREES2Y_S30_S30_EEEvvEEEEvNT_6ParamsE --------------------------
	.section	.nv.info._ZN7cutlass13device_kernelINS_4gemm6kernel13GemmUniversalIN4cute5tupleIJiiiiEEENS1_10collective13CollectiveMmaINS1_46MainloopSm100TmaUmmaWarpSpecializedBlockScaledILi8ELi2ELi2ENS5_IJNS4_1CILi8EEENSA_ILi1EEESC_EEEEENS5_IJNSA_ILi256EEENSA_ILi64EEESF_EEENS5_IJNS_12float_e2m1_tENS_13float_ue4m3_tEEEENS5_IJNS5_IJlSC_lEEENS4_6LayoutINS5_IJNS5_IJNS5_IJNSA_ILi32EEENSA_ILi4EEEEEEiEEENS5_IJNS5_IJNSA_ILi16EEESO_EEEiEEENS5_IJSC_iEEEEEENS5_IJST_NS5_IJNS5_IJNSA_ILi0EEESC_EEENSA_ILi512EEEEEENS5_IJSW_iEEEEEEEEEEESK_S13_NS4_8TiledMMAINS4_8MMA_AtomIJNS4_23SM100_MMA_MXF4_2x1SM_SSISI_SI_fSJ_Li256ELi64ELi16ELNS4_4UMMA5MajorE0ELS18_0ELNS17_7ScaleInE0ELS19_0EEEEEENSM_INS5_IJSC_SC_SC_EEENS5_IJSW_SW_SW_EEEEENS5_IJNS4_10UnderscoreES1F_S1F_EEEEENS5_IJNS4_18SM100_TMA_2SM_LOADES1I_EEENS5_IJNS4_14ComposedLayoutINS4_7SwizzleILi3ELi4ELi3EEENS4_18smem_ptr_flag_bitsILi4EEENSM_INS5_IJSB_SF_EEENS5_IJSF_SC_EEEEEEENSM_INS5_IJNS5_IJNS5_IJSP_SC_EEESS_EEESC_NS5_IJSC_SO_EEEEEENS5_IJNS5_IJNS5_IJSS_SY_EEESX_EEESW_NS5_IJSO_SY_EEEEEEEEEEEvNS4_8identityENS5_IJNS4_28SM100_TMA_2SM_LOAD_MULTICASTES24_EEES22_vS23_EENS_8epilogue10collective18CollectiveEpilogueINS27_23Sm100TmaWarpSpecializedILi3ELi2ELi32ELb1ELb0EEEJNS5_IJNSA_ILi128EEESG_SF_EEENS5_IJNSM_IS2C_SC_EENSM_ISN_SC_EEEEENS_10bfloat16_tESL_S2H_SL_NS27_6fusion15FusionCallbacksIS2B_NS2I_17LinearCombinationIS2H_fS2H_fLNS_15FloatRoundStyleE2EEES2D_S2G_JEEENS4_5SM1004TMEM4LOAD26SM100_TMEM_LOAD_32dp32b32xENS4_13SM90_TMA_LOADENS1K_INS1L_ILi2ELi4ELi3EEENS1N_ILi16EEENSM_INS5_IJSB_SN_EEENS5_IJSN_SC_EEEEEEENS4_39AutoVectorizingCopyWithAssumedAlignmentILi128EEENS4_14SM90_TMA_STOREES2Y_S30_S30_EEEvvEEEEvNT_6ParamsE,"",@"SHT_CUDA_INFO"
	.sectionflags	@""
	.align	4


	//----- nvinfo : EIATTR_CUDA_API_VERSION
	.align		4
        /*0000*/ 	.byte	0x04, 0x37
        /*0002*/ 	.short	(.L_31 - .L_30)
.L_30:
        /*0004*/ 	.word	0x00000082


	//----- nvinfo : EIATTR_KPARAM_INFO
	.align		4
.L_31:
        /*0008*/ 	.byte	0x04, 0x17
        /*000a*/ 	.short	(.L_33 - .L_32)
.L_32:
        /*000c*/ 	.word	0x00000000
        /*0010*/ 	.short	0x0000
        /*0012*/ 	.short	0x0000
        /*0014*/ 	.byte	0x00, 0xf0, 0x01, 0x30


	//----- nvinfo : EIATTR_AT_ENTRY_FRAGMENTS
	.align		4
.L_33:
        /*0018*/ 	.byte	0x04, 0x4f
        /*001a*/ 	.short	(.L_35 - .L_34)


	//   ....[0]....
.L_34:
        /*001c*/ 	.word	0x00000007


	//----- nvinfo : EIATTR_RESERVED_SMEM_USED
	.align		4
.L_35:
        /*0020*/ 	.byte	0x01, 0x41
	.zero		2


	//----- nvinfo : EIATTR_SPARSE_MMA_MASK
	.align		4
        /*0024*/ 	.byte	0x03, 0x50
        /*0026*/ 	.short	0x0000


	//----- nvinfo : EIATTR_TCGEN05_2CTA_USED
	.align		4
        /*0028*/ 	.byte	0x01, 0x52
	.zero		2


	//----- nvinfo : EIATTR_MAXREG_COUNT
	.align		4
        /*002c*/ 	.byte	0x03, 0x1b
        /*002e*/ 	.short	0x00ff


	//----- nvinfo : EIATTR_NUM_BARRIERS
	.align		4
        /*0030*/ 	.byte	0x02, 0x4c
        /*0032*/ 	.byte	0x07
	.zero		1


	//----- nvinfo : EIATTR_EXTERNS
	.align		4
        /*0034*/ 	.byte	0x04, 0x0f
        /*0036*/ 	.short	(.L_37 - .L_36)


	//   ....[0]....
	.align		4
.L_36:
        /*0038*/ 	.word	index@(__assertfail)


	//----- nvinfo : EIATTR_MERCURY_ISA_VERSION
	.align		4
.L_37:
        /*003c*/ 	.byte	0x03, 0x5f
        /*003e*/ 	.short	0x0101


	//----- nvinfo : EIATTR_INT_WARP_WIDE_INSTR_OFFSETS
	.align		4
        /*0040*/ 	.byte	0x04, 0x31
        /*0042*/ 	.short	(.L_39 - .L_38)


	//   ....[0]....
.L_38:
        /*0044*/ 	.word	0x00000e20


	//   ....[1]....
        /*0048*/ 	.word	0x00000ec0


	//   ....[2]....
        /*004c*/ 	.word	0x00005340


	//   ....[3]....
        /*0050*/ 	.word	0x00005360


	//   ....[4]....
        /*0054*/ 	.word	0x00005390


	//   ....[5]....
        /*0058*/ 	.word	0x00005f00


	//   ....[6]....
        /*005c*/ 	.word	0x00006020


	//   ....[7]....
        /*0060*/ 	.word	0x00006170


	//   ....[8]....
        /*0064*/ 	.word	0x00006290


	//----- nvinfo : EIATTR_COOP_GROUP_MASK_REGIDS
	.align		4
.L_39:
        /*0068*/ 	.byte	0x04, 0x29
        /*006a*/ 	.short	(.L_41 - .L_40)


	//   ....[0]....
.L_40:
        /*006c*/ 	.word	0xffffffff


	//   ....[1]....
        /*0070*/ 	.word	0xffffffff


	//   ....[2]....
        /*0074*/ 	.word	0xffffffff


	//   ....[3]....
        /*0078*/ 	.word	0xffffffff


	//   ....[4]....
        /*007c*/ 	.word	0xffffffff


	//   ....[5]....
        /*0080*/ 	.word	0xffffffff


	//   ....[6]....
        /*0084*/ 	.word	0xffffffff


	//   ....[7]....
        /*0088*/ 	.word	0xffffffff


	//   ....[8]....
        /*008c*/ 	.word	0xffffffff


	//   ....[9]....
        /*0090*/ 	.word	0xffffffff


	//   ....[10]....
        /*0094*/ 	.word	0xffffffff


	//   ....[11]....
        /*0098*/ 	.word	0xffffffff


	//   ....[12]....
        /*009c*/ 	.word	0xffffffff


	//   ....[13]....
        /*00a0*/ 	.word	0xffffffff


	//----- nvinfo : EIATTR_COOP_GROUP_INSTR_OFFSETS
	.align		4
.L_41:
        /*00a4*/ 	.byte	0x04, 0x28
        /*00a6*/ 	.short	(.L_43 - .L_42)


	//   ....[0]....
.L_42:
        /*00a8*/ 	.word	0x000000d0


	//   ....[1]....
        /*00ac*/ 	.word	0x000005a0


	//   ....[2]....
        /*00b0*/ 	.word	0x000007f0


	//   ....[3]....
        /*00b4*/ 	.word	0x00000960


	//   ....[4]....
        /*00b8*/ 	.word	0x00000a50


	//   ....[5]....
        /*00bc*/ 	.word	0x00000bb0


	//   ....[6]....
        /*00c0*/ 	.word	0x00000d00


	//   ....[7]....
        /*00c4*/ 	.word	0x00000f40


	//   ....[8]....
        /*00c8*/ 	.word	0x000026d0


	//   ....[9]....
        /*00cc*/ 	.word	0x000037e0


	//   ....[10]....
        /*00d0*/ 	.word	0x00003cf0


	//   ....[11]....
        /*00d4*/ 	.word	0x00003d20


	//   ....[12]....
        /*00d8*/ 	.word	0x00005240


	//   ....[13]....
        /*00dc*/ 	.word	0x00005450


	//----- nvinfo : EIATTR_VRC_CTA_INIT_COUNT
	.align		4
.L_43:
        /*00e0*/ 	.byte	0x02, 0x4a
        /*00e2*/ 	.byte	0x80
	.zero		1


	//----- nvinfo : EIATTR_SYSCALL_OFFSETS
	.align		4
        /*00e4*/ 	.byte	0x04, 0x46
        /*00e6*/ 	.short	(.L_45 - .L_44)


	//   ....[0]....
.L_44:
        /*00e8*/ 	.word	0x00006f90


	//   ....[1]....
        /*00ec*/ 	.word	0x00007080


	//   ....[2]....
        /*00f0*/ 	.word	0x00007920


	//   ....[3]....
        /*00f4*/ 	.word	0x000085f0


	//----- nvinfo : EIATTR_MBARRIER_INSTR_OFFSETS
	.align		4
.L_45:
        /*00f8*/ 	.byte	0x04, 0x39
        /*00fa*/ 	.short	(.L_47 - .L_46)


	//   ....[0]....
.L_46:
        /*00fc*/ 	.word	0x000006e0
        /*0100*/ 	.word	0x000000ff
        /*0104*/ 	.word	0x00000000
        /*0108*/ 	.short	0x0100
        /*010a*/ 	.byte	0x04
	.zero		1


	//   ....[1]....
        /*010c*/ 	.word	0x000006f0
        /*0110*/ 	.word	0x000000ff
        /*0114*/ 	.word	0x00000040
        /*0118*/ 	.short	0x0100
        /*011a*/ 	.byte	0x04
	.zero		1


	//   ....[2]....
        /*011c*/ 	.word	0x00000700
        /*0120*/ 	.word	0x000000ff
        /*0124*/ 	.word	0x00000008
        /*0128*/ 	.short	0x0100
        /*012a*/ 	.byte	0x04
	.zero		1


	//   ....[3]....
        /*012c*/ 	.word	0x00000710
        /*0130*/ 	.word	0x000000ff
        /*0134*/ 	.word	0x00000048
        /*0138*/ 	.short	0x0100
        /*013a*/ 	.byte	0x04
	.zero		1


	//   ....[4]....
        /*013c*/ 	.word	0x00000720
        /*0140*/ 	.word	0x000000ff
        /*0144*/ 	.word	0x00000010
        /*0148*/ 	.short	0x0100
        /*014a*/ 	.byte	0x04
	.zero		1


	//   ....[5]....
        /*014c*/ 	.word	0x00000730
        /*0150*/ 	.word	0x000000ff
        /*0154*/ 	.word	0x00000050
        /*0158*/ 	.short	0x0100
        /*015a*/ 	.byte	0x04
	.zero		1


	//   ....[6]....
        /*015c*/ 	.word	0x00000740
        /*0160*/ 	.word	0x000000ff
        /*0164*/ 	.word	0x00000018
        /*0168*/ 	.short	0x0100
        /*016a*/ 	.byte	0x04
	.zero		1


	//   ....[7]....
        /*016c*/ 	.word	0x00000750
        /*0170*/ 	.word	0x000000ff
        /*0174*/ 	.word	0x00000058
        /*0178*/ 	.short	0x0100
        /*017a*/ 	.byte	0x04
	.zero		1


	//   ....[8]....
        /*017c*/ 	.word	0x00000760
        /*0180*/ 	.word	0x000000ff
        /*0184*/ 	.word	0x00000020
        /*0188*/ 	.short	0x0100
        /*018a*/ 	.byte	0x04
	.zero		1


	//   ....[9]....
        /*018c*/ 	.word	0x00000770
        /*0190*/ 	.word	0x000000ff
        /*0194*/ 	.word	0x00000060
        /*0198*/ 	.short	0x0100
        /*019a*/ 	.byte	0x04
	.zero		1


	//   ....[10]....
        /*019c*/ 	.word	0x00000780
        /*01a0*/ 	.word	0x000000ff
        /*01a4*/ 	.word	0x00000028
        /*01a8*/ 	.short	0x0100
        /*01aa*/ 	.byte	0x04
	.zero		1


	//   ....[11]....
        /*01ac*/ 	.word	0x00000790
        /*01b0*/ 	.word	0x000000ff
        /*01b4*/ 	.word	0x00000068
        /*01b8*/ 	.short	0x0100
        /*01ba*/ 	.byte	0x04
	.zero		1


	//   ....[12]....
        /*01bc*/ 	.word	0x000007a0
        /*01c0*/ 	.word	0x000000ff
        /*01c4*/ 	.word	0x00000030
        /*01c8*/ 	.short	0x0100
        /*01ca*/ 	.byte	0x04
	.zero		1


	//   ....[13]....
        /*01cc*/ 	.word	0x000007b0
        /*01d0*/ 	.word	0x000000ff
        /*01d4*/ 	.word	0x00000070
        /*01d8*/ 	.short	0x0100
        /*01da*/ 	.byte	0x04
	.zero		1


	//   ....[14]....
        /*01dc*/ 	.word	0x000007c0
        /*01e0*/ 	.word	0x000000ff
        /*01e4*/ 	.word	0x00000038
        /*01e8*/ 	.short	0x0100
        /*01ea*/ 	.byte	0x04
	.zero		1


	//   ....[15]....
        /*01ec*/ 	.word	0x000007d0
        /*01f0*/ 	.word	0x000000ff
        /*01f4*/ 	.word	0x00000078
        /*01f8*/ 	.short	0x0100
        /*01fa*/ 	.byte	0x04
	.zero		1


	//   ....[16]....
        /*01fc*/ 	.word	0x000008f0
        /*0200*/ 	.word	0x000000ff
        /*0204*/ 	.word	0x00000080
        /*0208*/ 	.short	0x0100
        /*020a*/ 	.byte	0x04
	.zero		1


	//   ....[17]....
        /*020c*/ 	.word	0x00000900
        /*0210*/ 	.word	0x000000ff
        /*0214*/ 	.word	0x00000098
        /*0218*/ 	.short	0x0100
        /*021a*/ 	.byte	0x04
	.zero		1


	//   ....[18]....
        /*021c*/ 	.word	0x00000910
        /*0220*/ 	.word	0x000000ff
        /*0224*/ 	.word	0x00000088
        /*0228*/ 	.short	0x0100
        /*022a*/ 	.byte	0x04
	.zero		1


	//   ....[19]....
        /*022c*/ 	.word	0x00000920
        /*0230*/ 	.word	0x000000ff
        /*0234*/ 	.word	0x000000a0
        /*0238*/ 	.short	0x0100
        /*023a*/ 	.byte	0x04
	.zero		1


	//   ....[20]....
        /*023c*/ 	.word	0x00000930
        /*0240*/ 	.word	0x000000ff
        /*0244*/ 	.word	0x00000090
        /*0248*/ 	.short	0x0100
        /*024a*/ 	.byte	0x04
	.zero		1


	//   ....[21]....
        /*024c*/ 	.word	0x00000940
        /*0250*/ 	.word	0x000000ff
        /*0254*/ 	.word	0x000000a8
        /*0258*/ 	.short	0x0100
        /*025a*/ 	.byte	0x04
	.zero		1


	//   ....[22]....
        /*025c*/ 	.word	0x00000a20
        /*0260*/ 	.word	0x000000ff
        /*0264*/ 	.word	0x000000b0
        /*0268*/ 	.short	0x0100
        /*026a*/ 	.byte	0x06
	.zero		1


	//   ....[23]....
        /*026c*/ 	.word	0x00000a30
        /*0270*/ 	.word	0x000000ff
        /*0274*/ 	.word	0x000000b8
        /*0278*/ 	.short	0x0100
        /*027a*/ 	.byte	0x06
	.zero		1


	//   ....[24]....
        /*027c*/ 	.word	0x00000b60
        /*0280*/ 	.word	0x000000ff
        /*0284*/ 	.word	0x000000c0
        /*0288*/ 	.short	0x0100
        /*028a*/ 	.byte	0x06
	.zero		1


	//   ....[25]....
        /*028c*/ 	.word	0x00000b70
        /*0290*/ 	.word	0x000000ff
        /*0294*/ 	.word	0x000000d0
        /*0298*/ 	.short	0x0100
        /*029a*/ 	.byte	0x06
	.zero		1


	//   ....[26]....
        /*029c*/ 	.word	0x00000b80
        /*02a0*/ 	.word	0x000000ff
        /*02a4*/ 	.word	0x000000c8
        /*02a8*/ 	.short	0x0100
        /*02aa*/ 	.byte	0x06
	.zero		1


	//   ....[27]....
        /*02ac*/ 	.word	0x00000b90
        /*02b0*/ 	.word	0x000000ff
        /*02b4*/ 	.word	0x000000d8
        /*02b8*/ 	.short	0x0100
        /*02ba*/ 	.byte	0x06
	.zero		1


	//   ....[28]....
        /*02bc*/ 	.word	0x00000cb0
        /*02c0*/ 	.word	0x000000ff
        /*02c4*/ 	.word	0x000000e0
        /*02c8*/ 	.short	0x0100
        /*02ca*/ 	.byte	0x04
	.zero		1


	//   ....[29]....
        /*02cc*/ 	.word	0x00000cc0
        /*02d0*/ 	.word	0x000000ff
        /*02d4*/ 	.word	0x000000f0
        /*02d8*/ 	.short	0x0100
        /*02da*/ 	.byte	0x04
	.zero		1


	//   ....[30]....
        /*02dc*/ 	.word	0x00000cd0
        /*02e0*/ 	.word	0x000000ff
        /*02e4*/ 	.word	0x000000e8
        /*02e8*/ 	.short	0x0100
        /*02ea*/ 	.byte	0x04
	.zero		1


	//   ....[31]....
        /*02ec*/ 	.word	0x00000ce0
        /*02f0*/ 	.word	0x000000ff
        /*02f4*/ 	.word	0x000000f8
        /*02f8*/ 	.short	0x0100
        /*02fa*/ 	.byte	0x04
	.zero		1


	//   ....[32]....
        /*02fc*/ 	.word	0x00000dd0
        /*0300*/ 	.word	0x000000ff
        /*0304*/ 	.word	0x00000100
        /*0308*/ 	.short	0x0100
        /*030a*/ 	.byte	0x04
	.zero		1


	//   ....[33]....
        /*030c*/ 	.word	0x00000de0
        /*0310*/ 	.word	0x000000ff
        /*0314*/ 	.word	0x00000110
        /*0318*/ 	.short	0x0100
        /*031a*/ 	.byte	0x04
	.zero		1


	//   ....[34]....
        /*031c*/ 	.word	0x00000df0
        /*0320*/ 	.word	0x000000ff
        /*0324*/ 	.word	0x00000108
        /*0328*/ 	.short	0x0100
        /*032a*/ 	.byte	0x04
	.zero		1


	//   ....[35]....
        /*032c*/ 	.word	0x00000e00
        /*0330*/ 	.word	0x000000ff
        /*0334*/ 	.word	0x00000118
        /*0338*/ 	.short	0x0100
        /*033a*/ 	.byte	0x04
	.zero		1


	//   ....[36]....
        /*033c*/ 	.word	0x00000f00
        /*0340*/ 	.word	0x000000ff
        /*0344*/ 	.word	0x00000120
        /*0348*/ 	.short	0x0100
        /*034a*/ 	.byte	0x06
	.zero		1


	//   ....[37]....
        /*034c*/ 	.word	0x00001bc0
        /*0350*/ 	.word	0x00000003
        /*0354*/ 	.word	0x00000110
        /*0358*/ 	.short	0x010a
        /*035a*/ 	.byte	0xff
	.zero		1


	//   ....[38]....
        /*035c*/ 	.word	0x00001bf0
        /*0360*/ 	.word	0x00000003
        /*0364*/ 	.word	0x00000100
        /*0368*/ 	.short	0x0101
        /*036a*/ 	.byte	0xff
	.zero		1


	//   ....[39]....
        /*036c*/ 	.word	0x00001cc0
        /*0370*/ 	.word	0x000000ff
        /*0374*/ 	.word	0x00000040
        /*0378*/ 	.short	0x010a
        /*037a*/ 	.byte	0x04
	.zero		1


	//   ....[40]....
        /*037c*/ 	.word	0x00001df0
        /*0380*/ 	.word	0x000000ff
        /*0384*/ 	.word	0x00000040
        /*0388*/ 	.short	0x010a
        /*038a*/ 	.byte	0x06
	.zero		1


	//   ....[41]....
        /*038c*/ 	.word	0x00001f50
        /*0390*/ 	.word	0x000000ff
        /*0394*/ 	.word	0x00000040
        /*0398*/ 	.short	0x010a
        /*039a*/ 	.byte	0x07
	.zero		1


	//   ....[42]....
        /*039c*/ 	.word	0x00002220
        /*03a0*/ 	.word	0x000000ff
        /*03a4*/ 	.word	0x000000b8
        /*03a8*/ 	.short	0x0101
        /*03aa*/ 	.byte	0x05
	.zero		1


	//   ....[43]....
        /*03ac*/ 	.word	0x00002240
        /*03b0*/ 	.word	0x000000ff
        /*03b4*/ 	.word	0x00000040
        /*03b8*/ 	.short	0x010a
        /*03ba*/ 	.byte	0x04
	.zero		1


	//   ....[44]....
        /*03bc*/ 	.word	0x000022c0
        /*03c0*/ 	.word	0x000000ff
        /*03c4*/ 	.word	0x00000040
        /*03c8*/ 	.short	0x010a
        /*03ca*/ 	.byte	0x07
	.zero		1


	//   ....[45]....
        /*03cc*/ 	.word	0x00002400
        /*03d0*/ 	.word	0x000000ff
        /*03d4*/ 	.word	0x00000040
        /*03d8*/ 	.short	0x010a
        /*03da*/ 	.byte	0x04
	.zero		1


	//   ....[46]....
        /*03dc*/ 	.word	0x00002700
        /*03e0*/ 	.word	0x00000003
        /*03e4*/ 	.word	0x000000c0
        /*03e8*/ 	.short	0x010a
        /*03ea*/ 	.byte	0xff
	.zero		1


	//   ....[47]....
        /*03ec*/ 	.word	0x00002850
        /*03f0*/ 	.word	0x00000000
        /*03f4*/ 	.word	0x00000000
        /*03f8*/ 	.short	0x0101
        /*03fa*/ 	.byte	0xff
	.zero		1


	//   ....[48]....
        /*03fc*/ 	.word	0x00002e10
        /*0400*/ 	.word	0x000000ff
        /*0404*/ 	.word	0x00000000
        /*0408*/ 	.short	0x010a
        /*040a*/ 	.byte	0x04
	.zero		1


	//   ....[49]....
        /*040c*/ 	.word	0x00002ea0
        /*0410*/ 	.word	0x000000ff
        /*0414*/ 	.word	0x00000000
        /*0418*/ 	.short	0x010a
        /*041a*/ 	.byte	0x05
	.zero		1


	//   ....[50]....
        /*041c*/ 	.word	0x00002f30
        /*0420*/ 	.word	0x000000ff
        /*0424*/ 	.word	0x00000000
        /*0428*/ 	.short	0x010a
        /*042a*/ 	.byte	0x05
	.zero		1


	//   ....[51]....
        /*042c*/ 	.word	0x00002fc0
        /*0430*/ 	.word	0x000000ff
        /*0434*/ 	.word	0x00000000
        /*0438*/ 	.short	0x010a
        /*043a*/ 	.byte	0x05
	.zero		1


	//   ....[52]....
        /*043c*/ 	.word	0x00003050
        /*0440*/ 	.word	0x000000ff
        /*0444*/ 	.word	0x00000000
        /*0448*/ 	.short	0x010a
        /*044a*/ 	.byte	0x05
	.zero		1


	//   ....[53]....
        /*044c*/ 	.word	0x000030e0
        /*0450*/ 	.word	0x000000ff
        /*0454*/ 	.word	0x00000000
        /*0458*/ 	.short	0x010a
        /*045a*/ 	.byte	0x05
	.zero		1


	//   ....[54]....
        /*045c*/ 	.word	0x00003170
        /*0460*/ 	.word	0x000000ff
        /*0464*/ 	.word	0x00000000
        /*0468*/ 	.short	0x010a
        /*046a*/ 	.byte	0x05
	.zero		1


	//   ....[55]....
        /*046c*/ 	.word	0x00003210
        /*0470*/ 	.word	0x00000000
        /*0474*/ 	.word	0x00000000
        /*0478*/ 	.short	0x010a
        /*047a*/ 	.byte	0xff
	.zero		1


	//   ....[56]....
        /*047c*/ 	.word	0x00003340
        /*0480*/ 	.word	0x00000000
        /*0484*/ 	.word	0x00000100
        /*0488*/ 	.short	0x010a
        /*048a*/ 	.byte	0xff
	.zero		1


	//   ....[57]....
        /*048c*/ 	.word	0x000033b0
        /*0490*/ 	.word	0x00000008
        /*0494*/ 	.word	0x00000000
        /*0498*/ 	.short	0x0101
        /*049a*/ 	.byte	0xff
	.zero		1


	//   ....[58]....
        /*049c*/ 	.word	0x000033d0
        /*04a0*/ 	.word	0x000000ff
        /*04a4*/ 	.word	0x000000d0
        /*04a8*/ 	.short	0x010a
        /*04aa*/ 	.byte	0x04
	.zero		1


	//   ....[59]....
        /*04ac*/ 	.word	0x000034f0
        /*04b0*/ 	.word	0x00000000
        /*04b4*/ 	.word	0x000000c0
        /*04b8*/ 	.short	0x010a
        /*04ba*/ 	.byte	0xff
	.zero		1


	//   ....[60]....
        /*04bc*/ 	.word	0x000035f0
        /*04c0*/ 	.word	0x00000000
        /*04c4*/ 	.word	0x00000000
        /*04c8*/ 	.short	0x0101
        /*04ca*/ 	.byte	0xff
	.zero		1


	//   ....[61]....
        /*04cc*/ 	.word	0x00003680
        /*04d0*/ 	.word	0x000000ff
        /*04d4*/ 	.word	0x000000d0
        /*04d8*/ 	.short	0x0106
        /*04da*/ 	.byte	0x04
	.zero		1


	//   ....[62]....
        /*04dc*/ 	.word	0x000036a0
        /*04e0*/ 	.word	0x000000ff
        /*04e4*/ 	.word	0x000000d0
        /*04e8*/ 	.short	0x010a
        /*04ea*/ 	.byte	0x04
	.zero		1


	//   ....[63]....
        /*04ec*/ 	.word	0x00003730
        /*04f0*/ 	.word	0x000000ff
        /*04f4*/ 	.word	0x000000d0
        /*04f8*/ 	.short	0x0106
        /*04fa*/ 	.byte	0x07
	.zero		1


	//   ....[64]....
        /*04fc*/ 	.word	0x00003770
        /*0500*/ 	.word	0x00000000
        /*0504*/ 	.word	0x000000d0
        /*0508*/ 	.short	0x010a
        /*050a*/ 	.byte	0xff
	.zero		1


	//   ....[65]....
        /*050c*/ 	.word	0x000039d0
        /*0510*/ 	.word	0x000000ff
        /*0514*/ 	.word	0x00000008
        /*0518*/ 	.short	0x010a
        /*051a*/ 	.byte	0x05
	.zero		1


	//   ....[66]....
        /*051c*/ 	.word	0x000039f0
        /*0520*/ 	.word	0x000000ff
        /*0524*/ 	.word	0x00000008
        /*0528*/ 	.short	0x010a
        /*052a*/ 	.byte	0x05
	.zero		1


	//   ....[67]....
        /*052c*/ 	.word	0x00003b90
        /*0530*/ 	.word	0x000000ff
        /*0534*/ 	.word	0x00000008
        /*0538*/ 	.short	0x010a
        /*053a*/ 	.byte	0x05
	.zero		1


	//   ....[68]....
        /*053c*/ 	.word	0x00003bb0
        /*0540*/ 	.word	0x000000ff
        /*0544*/ 	.word	0x00000008
        /*0548*/ 	.short	0x010a
        /*054a*/ 	.byte	0x05
	.zero		1


	//   ....[69]....
        /*054c*/ 	.word	0x00003c80
        /*0550*/ 	.word	0x000000ff
        /*0554*/ 	.word	0x00000000
        /*0558*/ 	.short	0x0101
        /*055a*/ 	.byte	0x04
	.zero		1


	//   ....[70]....
        /*055c*/ 	.word	0x00004140
        /*0560*/ 	.word	0x00000002
        /*0564*/ 	.word	0x000000c0
        /*0568*/ 	.short	0x010a
        /*056a*/ 	.byte	0xff
	.zero		1


	//   ....[71]....
        /*056c*/ 	.word	0x00004260
        /*0570*/ 	.word	0x00000000
        /*0574*/ 	.word	0x00000000
        /*0578*/ 	.short	0x0101
        /*057a*/ 	.byte	0xff
	.zero		1


	//   ....[72]....
        /*057c*/ 	.word	0x000047c0
        /*0580*/ 	.word	0x000000ff
        /*0584*/ 	.word	0x00000000
        /*0588*/ 	.short	0x010a
        /*058a*/ 	.byte	0x04
	.zero		1


	//   ....[73]....
        /*058c*/ 	.word	0x00004810
        /*0590*/ 	.word	0x000000ff
        /*0594*/ 	.word	0x000000f0
        /*0598*/ 	.short	0x010a
        /*059a*/ 	.byte	0x43
	.zero		1


	//   ....[74]....
        /*059c*/ 	.word	0x00004a40
        /*05a0*/ 	.word	0x000000ff
        /*05a4*/ 	.word	0x00000000
        /*05a8*/ 	.short	0x010a
        /*05aa*/ 	.byte	0x07
	.zero		1


	//   ....[75]....
        /*05ac*/ 	.word	0x00004b70
        /*05b0*/ 	.word	0x000000ff
        /*05b4*/ 	.word	0x00000000
        /*05b8*/ 	.short	0x010a
        /*05ba*/ 	.byte	0x04
	.zero		1


	//   ....[76]....
        /*05bc*/ 	.word	0x00005030
        /*05c0*/ 	.word	0x000000ff
        /*05c4*/ 	.word	0x00000000
        /*05c8*/ 	.short	0x010a
        /*05ca*/ 	.byte	0x04
	.zero		1


	//   ....[77]....
        /*05cc*/ 	.word	0x000050d0
        /*05d0*/ 	.word	0x00000000
        /*05d4*/ 	.word	0x00000000
        /*05d8*/ 	.short	0x010a
        /*05da*/ 	.byte	0xff
	.zero		1


	//   ....[78]....
        /*05dc*/ 	.word	0x00005110
        /*05e0*/ 	.word	0x00000000
        /*05e4*/ 	.word	0x00000000
        /*05e8*/ 	.short	0x010a
        /*05ea*/ 	.byte	0xff
	.zero		1


	//   ....[79]....
        /*05ec*/ 	.word	0x00005190
        /*05f0*/ 	.word	0x000000ff
        /*05f4*/ 	.word	0x00000000
        /*05f8*/ 	.short	0x0101
        /*05fa*/ 	.byte	0x04
	.zero		1


	//   ....[80]....
        /*05fc*/ 	.word	0x000051d0
        /*0600*/ 	.word	0x000000ff
        /*0604*/ 	.word	0x00000120
        /*0608*/ 	.short	0x010a
        /*060a*/ 	.byte	0x2b
	.zero		1


	//   ....[81]....
        /*060c*/ 	.word	0x00005230
        /*0610*/ 	.word	0x000000ff
        /*0614*/ 	.word	0x00000000
        /*0618*/ 	.short	0x0101
        /*061a*/ 	.byte	0x04
	.zero		1


	//   ....[82]....
        /*061c*/ 	.word	0x000056d0
        /*0620*/ 	.word	0x00000008
        /*0624*/ 	.word	0x000000c0
        /*0628*/ 	.short	0x010a
        /*062a*/ 	.byte	0xff
	.zero		1


	//   ....[83]....
        /*062c*/ 	.word	0x00005840
        /*0630*/ 	.word	0x00000000
        /*0634*/ 	.word	0x00000000
        /*0638*/ 	.short	0x0101
        /*063a*/ 	.byte	0xff
	.zero		1


	//   ....[84]....
        /*063c*/ 	.word	0x00005d10
        /*0640*/ 	.word	0x000000ff
        /*0644*/ 	.word	0x000000b8
        /*0648*/ 	.short	0x010a
        /*064a*/ 	.byte	0x18
	.zero		1


	//   ....[85]....
        /*064c*/ 	.word	0x00005ee0
        /*0650*/ 	.word	0x000000ff
        /*0654*/ 	.word	0x00000098
        /*0658*/ 	.short	0x010a
        /*065a*/ 	.byte	0x04
	.zero		1


	//   ....[86]....
        /*065c*/ 	.word	0x000060c0
        /*0660*/ 	.word	0x000000ff
        /*0664*/ 	.word	0x00000080
        /*0668*/ 	.short	0x010b
        /*066a*/ 	.byte	0x04
	.zero		1


	//   ....[87]....
        /*066c*/ 	.word	0x000060d0
        /*0670*/ 	.word	0x000000ff
        /*0674*/ 	.word	0x00000000
        /*0678*/ 	.short	0x0101
        /*067a*/ 	.byte	0x07
	.zero		1


	//   ....[88]....
        /*067c*/ 	.word	0x000060e0
        /*0680*/ 	.word	0x000000ff
        /*0684*/ 	.word	0x00000098
        /*0688*/ 	.short	0x010a
        /*068a*/ 	.byte	0x05
	.zero		1


	//   ....[89]....
        /*068c*/ 	.word	0x00006330
        /*0690*/ 	.word	0x000000ff
        /*0694*/ 	.word	0x00000080
        /*0698*/ 	.short	0x010b
        /*069a*/ 	.byte	0x05
	.zero		1


	//   ....[90]....
        /*069c*/ 	.word	0x00006340
        /*06a0*/ 	.word	0x000000ff
        /*06a4*/ 	.word	0x00000000
        /*06a8*/ 	.short	0x0101
        /*06aa*/ 	.byte	0x04
	.zero		1


	//   ....[91]....
        /*06ac*/ 	.word	0x00006390
        /*06b0*/ 	.word	0x000000ff
        /*06b4*/ 	.word	0x00000000
        /*06b8*/ 	.short	0x010a
        /*06ba*/ 	.byte	0x04
	.zero		1


	//   ....[92]....
        /*06bc*/ 	.word	0x00006420
        /*06c0*/ 	.word	0x000000ff
        /*06c4*/ 	.word	0x00000000
        /*06c8*/ 	.short	0x010a
        /*06ca*/ 	.byte	0x05
	.zero		1


	//   ....[93]....
        /*06cc*/ 	.word	0x000064c0
        /*06d0*/ 	.word	0x00000000
        /*06d4*/ 	.word	0x00000000
        /*06d8*/ 	.short	0x010a
        /*06da*/ 	.byte	0xff
	.zero		1


	//   ....[94]....
        /*06dc*/ 	.word	0x00006800
        /*06e0*/ 	.word	0x00000000
        /*06e4*/ 	.word	0x000000c0
        /*06e8*/ 	.short	0x010a
        /*06ea*/ 	.byte	0xff
	.zero		1


	//   ....[95]....
        /*06ec*/ 	.word	0x000068d0
        /*06f0*/ 	.word	0x00000000
        /*06f4*/ 	.word	0x00000000
        /*06f8*/ 	.short	0x0101
        /*06fa*/ 	.byte	0xff
	.zero		1


	//   ....[96]....
        /*06fc*/ 	.word	0x00007570
        /*0700*/ 	.word	0x00000000
        /*0704*/ 	.word	0x00000080
        /*0708*/ 	.short	0x010a
        /*070a*/ 	.byte	0xff
	.zero		1


	//   ....[97]....
        /*070c*/ 	.word	0x000075e0
        /*0710*/ 	.word	0x00000059
        /*0714*/ 	.word	0x000000e0
        /*0718*/ 	.short	0x010a
        /*071a*/ 	.byte	0xff
	.zero		1


	//   ....[98]....
        /*071c*/ 	.word	0x000076d0
        /*0720*/ 	.word	0x00000000
        /*0724*/ 	.word	0x00000080
        /*0728*/ 	.short	0x010a
        /*072a*/ 	.byte	0xff
	.zero		1


	//   ....[99]....
        /*072c*/ 	.word	0x00007800
        /*0730*/ 	.word	0x00000059
        /*0734*/ 	.word	0x000000e0
        /*0738*/ 	.short	0x010a
        /*073a*/ 	.byte	0xff
	.zero		1


	//   ....[100]....
        /*073c*/ 	.word	0x00008330
        /*0740*/ 	.word	0x00000000
        /*0744*/ 	.word	0x00000000
        /*0748*/ 	.short	0x0101
        /*074a*/ 	.byte	0xff
	.zero		1


	//   ....[101]....
        /*074c*/ 	.word	0x00008340
        /*0750*/ 	.word	0x00000002
        /*0754*/ 	.word	0x00000080
        /*0758*/ 	.short	0x010a
        /*075a*/ 	.byte	0xff
	.zero		1


	//   ....[102]....
        /*075c*/ 	.word	0x00008410
        /*0760*/ 	.word	0x00000002
        /*0764*/ 	.word	0x00000080
        /*0768*/ 	.short	0x010a
        /*076a*/ 	.byte	0xff
	.zero		1


	//   ....[103]....
        /*076c*/ 	.word	0x00008890
        /*0770*/ 	.word	0x00000059
        /*0774*/ 	.word	0x00000000
        /*0778*/ 	.short	0x0101
        /*077a*/ 	.byte	0xff
	.zero		1


	//   ....[104]....
        /*077c*/ 	.word	0x000090b0
        /*0780*/ 	.word	0x00000002
        /*0784*/ 	.word	0x00000000
        /*0788*/ 	.short	0x0101
        /*078a*/ 	.byte	0xff
	.zero		1


	//   ....[105]....
        /*078c*/ 	.word	0x00009360
        /*0790*/ 	.word	0x000000ff
        /*0794*/ 	.word	0x00000000
        /*0798*/ 	.short	0x0101
        /*079a*/ 	.byte	0x04
	.zero		1


	//   ....[106]....
        /*079c*/ 	.word	0x00009380
        /*07a0*/ 	.word	0x00000003
        /*07a4*/ 	.word	0x00000110
        /*07a8*/ 	.short	0x010a
        /*07aa*/ 	.byte	0xff
	.zero		1


	//   ....[107]....
        /*07ac*/ 	.word	0x000093e0
        /*07b0*/ 	.word	0x00000000
        /*07b4*/ 	.word	0x00000040
        /*07b8*/ 	.short	0x010a
        /*07ba*/ 	.byte	0xff
	.zero		1


	//   ....[108]....
        /*07bc*/ 	.word	0x00009440
        /*07c0*/ 	.word	0x00000000
        /*07c4*/ 	.word	0x00000040
        /*07c8*/ 	.short	0x010a
        /*07ca*/ 	.byte	0xff
	.zero		1


	//   ....[109]....
        /*07cc*/ 	.word	0x00009490
        /*07d0*/ 	.word	0x00000003
        /*07d4*/ 	.word	0x000000c0
        /*07d8*/ 	.short	0x010a
        /*07da*/ 	.byte	0xff
	.zero		1


	//   ....[110]....
        /*07dc*/ 	.word	0x000094f0
        /*07e0*/ 	.word	0x00000000
        /*07e4*/ 	.word	0x00000000
        /*07e8*/ 	.short	0x010a
        /*07ea*/ 	.byte	0xff
	.zero		1


	//   ....[111]....
        /*07ec*/ 	.word	0x00009550
        /*07f0*/ 	.word	0x00000000
        /*07f4*/ 	.word	0x00000000
        /*07f8*/ 	.short	0x010a
        /*07fa*/ 	.byte	0xff
	.zero		1


	//   ....[112]....
        /*07fc*/ 	.word	0x000095b0
        /*0800*/ 	.word	0x00000000
        /*0804*/ 	.word	0x00000000
        /*0808*/ 	.short	0x010a
        /*080a*/ 	.byte	0xff
	.zero		1


	//   ....[113]....
        /*080c*/ 	.word	0x00009610
        /*0810*/ 	.word	0x00000000
        /*0814*/ 	.word	0x00000000
        /*0818*/ 	.short	0x010a
        /*081a*/ 	.byte	0xff
	.zero		1


	//   ....[114]....
        /*081c*/ 	.word	0x00009670
        /*0820*/ 	.word	0x00000000
        /*0824*/ 	.word	0x00000000
        /*0828*/ 	.short	0x010a
        /*082a*/ 	.byte	0xff
	.zero		1


	//   ....[115]....
        /*082c*/ 	.word	0x000096d0
        /*0830*/ 	.word	0x00000000
        /*0834*/ 	.word	0x00000000
        /*0838*/ 	.short	0x010a
        /*083a*/ 	.byte	0xff
	.zero		1


	//   ....[116]....
        /*083c*/ 	.word	0x00009730
        /*0840*/ 	.word	0x00000000
        /*0844*/ 	.word	0x00000000
        /*0848*/ 	.short	0x010a
        /*084a*/ 	.byte	0xff
	.zero		1


	//   ....[117]....
        /*084c*/ 	.word	0x00009780
        /*0850*/ 	.word	0x00000000
        /*0854*/ 	.word	0x00000100
        /*0858*/ 	.short	0x010a
        /*085a*/ 	.byte	0xff
	.zero		1


	//   ....[118]....
        /*085c*/ 	.word	0x000097e0
        /*0860*/ 	.word	0x00000000
        /*0864*/ 	.word	0x000000d0
        /*0868*/ 	.short	0x010a
        /*086a*/ 	.byte	0xff
	.zero		1


	//   ....[119]....
        /*086c*/ 	.word	0x00009830
        /*0870*/ 	.word	0x00000000
        /*0874*/ 	.word	0x000000c0
        /*0878*/ 	.short	0x010a
        /*087a*/ 	.byte	0xff
	.zero		1


	//   ....[120]....
        /*087c*/ 	.word	0x00009890
        /*0880*/ 	.word	0x00000000
        /*0884*/ 	.word	0x000000d0
        /*0888*/ 	.short	0x010a
        /*088a*/ 	.byte	0xff
	.zero		1


	//   ....[121]....
        /*088c*/ 	.word	0x000098f0
        /*0890*/ 	.word	0x00000007
        /*0894*/ 	.word	0x00000008
        /*0898*/ 	.short	0x010a
        /*089a*/ 	.byte	0xff
	.zero		1


	//   ....[122]....
        /*089c*/ 	.word	0x000099e0
        /*08a0*/ 	.word	0x00000005
        /*08a4*/ 	.word	0x00000008
        /*08a8*/ 	.short	0x010a
        /*08aa*/ 	.byte	0xff
	.zero		1


	//   ....[123]....
        /*08ac*/ 	.word	0x00009a30
        /*08b0*/ 	.word	0x00000002
        /*08b4*/ 	.word	0x000000c0
        /*08b8*/ 	.short	0x010a
        /*08ba*/ 	.byte	0xff
	.zero		1


	//   ....[124]....
        /*08bc*/ 	.word	0x00009a90
        /*08c0*/ 	.word	0x00000000
        /*08c4*/ 	.word	0x000000f0
        /*08c8*/ 	.short	0x010a
        /*08ca*/ 	.byte	0xff
	.zero		1


	//   ....[125]....
        /*08cc*/ 	.word	0x00009af0
        /*08d0*/ 	.word	0x00000000
        /*08d4*/ 	.word	0x00000000
        /*08d8*/ 	.short	0x010a
        /*08da*/ 	.byte	0xff
	.zero		1


	//   ....[126]....
        /*08dc*/ 	.word	0x00009b50
        /*08e0*/ 	.word	0x00000000
        /*08e4*/ 	.word	0x00000000
        /*08e8*/ 	.short	0x010a
        /*08ea*/ 	.byte	0xff
	.zero		1


	//   ....[127]....
        /*08ec*/ 	.word	0x00009bb0
        /*08f0*/ 	.word	0x00000000
        /*08f4*/ 	.word	0x00000120
        /*08f8*/ 	.short	0x010a
        /*08fa*/ 	.byte	0xff
	.zero		1


	//   ....[128]....
        /*08fc*/ 	.word	0x00009c00
        /*0900*/ 	.word	0x00000008
        /*0904*/ 	.word	0x000000c0
        /*0908*/ 	.short	0x010a
        /*090a*/ 	.byte	0xff
	.zero		1


	//   ....[129]....
        /*090c*/ 	.word	0x00009c60
        /*0910*/ 	.word	0x00000000
        /*0914*/ 	.word	0x000000b8
        /*0918*/ 	.short	0x010a
        /*091a*/ 	.byte	0xff
	.zero		1


	//   ....[130]....
        /*091c*/ 	.word	0x00009cc0
        /*0920*/ 	.word	0x00000000
        /*0924*/ 	.word	0x00000098
        /*0928*/ 	.short	0x010a
        /*092a*/ 	.byte	0xff
	.zero		1


	//   ....[131]....
        /*092c*/ 	.word	0x00009d20
        /*0930*/ 	.word	0x00000005
        /*0934*/ 	.word	0x00000098
        /*0938*/ 	.short	0x010a
        /*093a*/ 	.byte	0xff
	.zero		1


	//   ....[132]....
        /*093c*/ 	.word	0x00009d80
        /*0940*/ 	.word	0x00000000
        /*0944*/ 	.word	0x00000000
        /*0948*/ 	.short	0x010a
        /*094a*/ 	.byte	0xff
	.zero		1


	//   ....[133]....
        /*094c*/ 	.word	0x00009de0
        /*0950*/ 	.word	0x00000000
        /*0954*/ 	.word	0x00000000
        /*0958*/ 	.short	0x010a
        /*095a*/ 	.byte	0xff
	.zero		1


	//   ....[134]....
        /*095c*/ 	.word	0x00009e30
        /*0960*/ 	.word	0x00000000
        /*0964*/ 	.word	0x000000c0
        /*0968*/ 	.short	0x010a
        /*096a*/ 	.byte	0xff
	.zero		1


	//   ....[135]....
        /*096c*/ 	.word	0x00009e80
        /*0970*/ 	.word	0x00000000
        /*0974*/ 	.word	0x00000080
        /*0978*/ 	.short	0x010a
        /*097a*/ 	.byte	0xff
	.zero		1


	//   ....[136]....
        /*097c*/ 	.word	0x00009ed0
        /*0980*/ 	.word	0x00000059
        /*0984*/ 	.word	0x000000e0
        /*0988*/ 	.short	0x010a
        /*098a*/ 	.byte	0xff
	.zero		1


	//   ....[137]....
        /*098c*/ 	.word	0x00009f20
        /*0990*/ 	.word	0x00000002
        /*0994*/ 	.word	0x00000080
        /*0998*/ 	.short	0x010a
        /*099a*/ 	.byte	0xff
	.zero		1


	//----- nvinfo : EIATTR_NUM_MBARRIERS
	.align		4
.L_47:
        /*099c*/ 	.byte	0x03, 0x38
        /*099e*/ 	.short	0x0025


	//----- nvinfo : EIATTR_EXIT_INSTR_OFFSETS
	.align		4
        /*09a0*/ 	.byte	0x04, 0x1c
        /*09a2*/ 	.short	(.L_49 - .L_48)


	//   ....[0]....
.L_48:
        /*09a4*/ 	.word	0x00003240


	//   ....[1]....
        /*09a8*/ 	.word	0x00003740


	//   ....[2]....
        /*09ac*/ 	.word	0x000037a0


	//   ....[3]....
        /*09b0*/ 	.word	0x00005460


	//   ....[4]....
        /*09b4*/ 	.word	0x000064f0


	//   ....[5]....
        /*09b8*/ 	.word	0x00006530


	//   ....[6]....
        /*09bc*/ 	.word	0x00009250


	//   ....[7]....
        /*09c0*/ 	.word	0x000092d0


	//   ....[8]....
        /*09c4*/ 	.word	0x00009300


	//   ....[9]....
        /*09c8*/ 	.word	0x00009370


	//----- nvinfo : EIATTR_MAX_THREADS
	.align		4
.L_49:
        /*09cc*/ 	.byte	0x04, 0x05
        /*09ce*/ 	.short	(.L_51 - .L_50)
.L_50:
        /*09d0*/ 	.word	0x00000100
        /*09d4*/ 	.word	0x00000001
        /*09d8*/ 	.word	0x00000001


	//----- nvinfo : EIATTR_CRS_STACK_SIZE
	.align		4
.L_51:
        /*09dc*/ 	.byte	0x04, 0x1e
        /*09de*/ 	.short	(.L_53 - .L_52)
.L_52:
        /*09e0*/ 	.word	0x00000000


	//----- nvinfo : EIATTR_CBANK_PARAM_SIZE
	.align		4
.L_53:
        /*09e4*/ 	.byte	0x03, 0x19
        /*09e6*/ 	.short	0x0c00


	//----- nvinfo : EIATTR_PARAM_CBANK
	.align		4
        /*09e8*/ 	.byte	0x04, 0x0a
        /*09ea*/ 	.short	(.L_55 - .L_54)
	.align		4
.L_54:
        /*09ec*/ 	.word	index@(.nv.constant0._ZN7cutlass13device_kernelINS_4gemm6kernel13GemmUniversalIN4cute5tupleIJiiiiEEENS1_10collective13CollectiveMmaINS1_46MainloopSm100TmaUmmaWarpSpecializedBlockScaledILi8ELi2ELi2ENS5_IJNS4_1CILi8EEENSA_ILi1EEESC_EEEEENS5_IJNSA_ILi256EEENSA_ILi64EEESF_EEENS5_IJNS_12float_e2m1_tENS_13float_ue4m3_tEEEENS5_IJNS5_IJlSC_lEEENS4_6LayoutINS5_IJNS5_IJNS5_IJNSA_ILi32EEENSA_ILi4EEEEEEiEEENS5_IJNS5_IJNSA_ILi16EEESO_EEEiEEENS5_IJSC_iEEEEEENS5_IJST_NS5_IJNS5_IJNSA_ILi0EEESC_EEENSA_ILi512EEEEEENS5_IJSW_iEEEEEEEEEEESK_S13_NS4_8TiledMMAINS4_8MMA_AtomIJNS4_23SM100_MMA_MXF4_2x1SM_SSISI_SI_fSJ_Li256ELi64ELi16ELNS4_4UMMA5MajorE0ELS18_0ELNS17_7ScaleInE0ELS19_0EEEEEENSM_INS5_IJSC_SC_SC_EEENS5_IJSW_SW_SW_EEEEENS5_IJNS4_10UnderscoreES1F_S1F_EEEEENS5_IJNS4_18SM100_TMA_2SM_LOADES1I_EEENS5_IJNS4_14ComposedLayoutINS4_7SwizzleILi3ELi4ELi3EEENS4_18smem_ptr_flag_bitsILi4EEENSM_INS5_IJSB_SF_EEENS5_IJSF_SC_EEEEEEENSM_INS5_IJNS5_IJNS5_IJSP_SC_EEESS_EEESC_NS5_IJSC_SO_EEEEEENS5_IJNS5_IJNS5_IJSS_SY_EEESX_EEESW_NS5_IJSO_SY_EEEEEEEEEEEvNS4_8identityENS5_IJNS4_28SM100_TMA_2SM_LOAD_MULTICASTES24_EEES22_vS23_EENS_8epilogue10collective18CollectiveEpilogueINS27_23Sm100TmaWarpSpecializedILi3ELi2ELi32ELb1ELb0EEEJNS5_IJNSA_ILi128EEESG_SF_EEENS5_IJNSM_IS2C_SC_EENSM_ISN_SC_EEEEENS_10bfloat16_tESL_S2H_SL_NS27_6fusion15FusionCallbacksIS2B_NS2I_17LinearCombinationIS2H_fS2H_fLNS_15FloatRoundStyleE2EEES2D_S2G_JEEENS4_5SM1004TMEM4LOAD26SM100_TMEM_LOAD_32dp32b32xENS4_13SM90_TMA_LOADENS1K_INS1L_ILi2ELi4ELi3EEENS1N_ILi16EEENSM_INS5_IJSB_SN_EEENS5_IJSN_SC_EEEEEEENS4_39AutoVectorizingCopyWithAssumedAlignmentILi128EEENS4_14SM90_TMA_STOREES2Y_S30_S30_EEEvvEEEEvNT_6ParamsE)
        /*09f0*/ 	.short	0x0380
        /*09f2*/ 	.short	0x0c00


	//----- nvinfo : EIATTR_SW_WAR
	.align		4
.L_55:
        /*09f4*/ 	.byte	0x04, 0x36
        /*09f6*/ 	.short	(.L_57 - .L_56)
.L_56:
        /*09f8*/ 	.word	0x00000008
.L_57:


//--------------------- .nv.callgraph             --------------------------
	.section	.nv.callgraph,"",@"SHT_CUDA_CALLGRAPH"
	.align	4
	.sectionentsize	8
	.align		4
        /*0000*/ 	.word	0x00000000
	.align		4
        /*0004*/ 	.word	0xffffffff
	.align		4
        /*0008*/ 	.word	index@(_ZN7cutlass13device_kernelINS_4gemm6kernel13GemmUniversalIN4cute5tupleIJiiiiEEENS1_10collective13CollectiveMmaINS1_46MainloopSm100TmaUmmaWarpSpecializedBlockScaledILi8ELi2ELi2ENS5_IJNS4_1CILi8EEENSA_ILi1EEESC_EEEEENS5_IJNSA_ILi256EEENSA_ILi64EEESF_EEENS5_IJNS_12float_e2m1_tENS_13float_ue4m3_tEEEENS5_IJNS5_IJlSC_lEEENS4_6LayoutINS5_IJNS5_IJNS5_IJNSA_ILi32EEENSA_ILi4EEEEEEiEEENS5_IJNS5_IJNSA_ILi16EEESO_EEEiEEENS5_IJSC_iEEEEEENS5_IJST_NS5_IJNS5_IJNSA_ILi0EEESC_EEENSA_ILi512EEEEEENS5_IJSW_iEEEEEEEEEEESK_S13_NS4_8TiledMMAINS4_8MMA_AtomIJNS4_23SM100_MMA_MXF4_2x1SM_SSISI_SI_fSJ_Li256ELi64ELi16ELNS4_4UMMA5MajorE0ELS18_0ELNS17_7ScaleInE0ELS19_0EEEEEENSM_INS5_IJSC_SC_SC_EEENS5_IJSW_SW_SW_EEEEENS5_IJNS4_10UnderscoreES1F_S1F_EEEEENS5_IJNS4_18SM100_TMA_2SM_LOADES1I_EEENS5_IJNS4_14ComposedLayoutINS4_7SwizzleILi3ELi4ELi3EEENS4_18smem_ptr_flag_bitsILi4EEENSM_INS5_IJSB_SF_EEENS5_IJSF_SC_EEEEEEENSM_INS5_IJNS5_IJNS5_IJSP_SC_EEESS_EEESC_NS5_IJSC_SO_EEEEEENS5_IJNS5_IJNS5_IJSS_SY_EEESX_EEESW_NS5_IJSO_SY_EEEEEEEEEEEvNS4_8identityENS5_IJNS4_28SM100_TMA_2SM_LOAD_MULTICASTES24_EEES22_vS23_EENS_8epilogue10collective18CollectiveEpilogueINS27_23Sm100TmaWarpSpecializedILi3ELi2ELi32ELb1ELb0EEEJNS5_IJNSA_ILi128EEESG_SF_EEENS5_IJNSM_IS2C_SC_EENSM_ISN_SC_EEEEENS_10bfloat16_tESL_S2H_SL_NS27_6fusion15FusionCallbacksIS2B_NS2I_17LinearCombinationIS2H_fS2H_fLNS_15FloatRoundStyleE2EEES2D_S2G_JEEENS4_5SM1004TMEM4LOAD26SM100_TMEM_LOAD_32dp32b32xENS4_13SM90_TMA_LOADENS1K_INS1L_ILi2ELi4ELi3EEENS1N_ILi16EEENSM_INS5_IJSB_SN_EEENS5_IJSN_SC_EEEEEEENS4_39AutoVectorizingCopyWithAssumedAlignmentILi128EEENS4_14SM90_TMA_STOREES2Y_S30_S30_EEEvvEEEEvNT_6ParamsE)
	.align		4
        /*000c*/ 	.word	index@(__assertfail)
	.align		4
        /*0010*/ 	.word	0x00000000
	.align		4
        /*0014*/ 	.word	0xfffffffe
	.align		4
        /*0018*/ 	.word	0x00000000
	.align		4
        /*001c*/ 	.word	0xfffffffd
	.align		4
        /*0020*/ 	.word	0x00000000
	.align		4
        /*0024*/ 	.word	0xfffffffc


//--------------------- .nv.constant4             --------------------------
	.section	.nv.constant4,"a",@progbits
	.align	8
	.align		8
.nv.constant4:
        /*0000*/ 	.dword	__assertfail
	.align		8
        /*0008*/ 	.dword	__unnamed_1
	.align		8
        /*0010*/ 	.dword	__unnamed_2
	.align		8
        /*0018*/ 	.dword	_ZN40_INTERNAL_93f9607d_4_k_cu_57deb798_267514cuda3std3__45__cpo5beginE
	.align		8
        /*0020*/ 	.dword	_ZN40_INTERNAL_93f9607d_4_k_cu_57deb798_267514cuda3std3__45__cpo3endE
	.align		8
        /*0028*/ 	.dword	_ZN40_INTERNAL_93f9607d_4_k_cu_57deb798_267514cuda3std3__45__cpo6cbeginE
	.align		8
        /*0030*/ 	.dword	_ZN40_INTERNAL_93f9607d_4_k_cu_57deb798_267514cuda3std3__45__cpo4cendE
	.align		8
        /*0038*/ 	.dword	_ZN40_INTERNAL_93f9607d_4_k_cu_57deb798_267514cuda3std3__442_GLOBAL__N__93f9607d_4_k_cu_57deb798_267516ignoreE
	.align		8
        /*0040*/ 	.dword	_ZN40_INTERNAL_93f9607d_4_k_cu_57deb798_267514cuda3std3__419piecewise_constructE
	.align		8
        /*0048*/ 	.dword	_ZN40_INTERNAL_93f9607d_4_k_cu_57deb798_267514cuda3std3__48in_placeE
	.align		8
        /*0050*/ 	.dword	_ZN40_INTERNAL_93f9607d_4_k_cu_57deb798_267514cuda3std6ranges3__45__cpo4swapE
	.align		8
        /*0058*/ 	.dword	_ZN40_INTERNAL_93f9607d_4_k_cu_57deb798_267514cuda3std6ranges3__45__cpo9iter_moveE
	.align		8
        /*0060*/ 	.dword	_ZN40_INTERNAL_93f9607d_4_k_cu_57deb798_267514cute7productE
	.align		8
        /*0068*/ 	.dword	_ZN40_INTERNAL_93f9607d_4_k_cu_57deb798_267514cute1_E
	.align		8
        /*0070*/ 	.dword	$str$25
	.align		8
        /*0078*/ 	.dword	$str$26
	.align		8
        /*0080*/ 	.dword	$str$29
	.align		8
        /*0088*/ 	.dword	$str$30


//--------------------- .text._ZN7cutlass13device_kernelINS_4gemm6kernel13GemmUniversalIN4cute5tupleIJiiiiEEENS1_10collective13CollectiveMmaINS1_46MainloopSm100TmaUmmaWarpSpecializedBlockScaledILi8ELi2ELi2ENS5_IJNS4_1CILi8EEENSA_ILi1EEESC_EEEEENS5_IJNSA_ILi256EEENSA_ILi64EEESF_EEENS5_IJNS_12float_e2m1_tENS_13float_ue4m3_tEEEENS5_IJNS5_IJlSC_lEEENS4_6LayoutINS5_IJNS5_IJNS5_IJNSA_ILi32EEENSA_ILi4EEEEEEiEEENS5_IJNS5_IJNSA_ILi16EEESO_EEEiEEENS5_IJSC_iEEEEEENS5_IJST_NS5_IJNS5_IJNSA_ILi0EEESC_EEENSA_ILi512EEEEEENS5_IJSW_iEEEEEEEEEEESK_S13_NS4_8TiledMMAINS4_8MMA_AtomIJNS4_23SM100_MMA_MXF4_2x1SM_SSISI_SI_fSJ_Li256ELi64ELi16ELNS4_4UMMA5MajorE0ELS18_0ELNS17_7ScaleInE0ELS19_0EEEEEENSM_INS5_IJSC_SC_SC_EEENS5_IJSW_SW_SW_EEEEENS5_IJNS4_10UnderscoreES1F_S1F_EEEEENS5_IJNS4_18SM100_TMA_2SM_LOADES1I_EEENS5_IJNS4_14ComposedLayoutINS4_7SwizzleILi3ELi4ELi3EEENS4_18smem_ptr_flag_bitsILi4EEENSM_INS5_IJSB_SF_EEENS5_IJSF_SC_EEEEEEENSM_INS5_IJNS5_IJNS5_IJSP_SC_EEESS_EEESC_NS5_IJSC_SO_EEEEEENS5_IJNS5_IJNS5_IJSS_SY_EEESX_EEESW_NS5_IJSO_SY_EEEEEEEEEEEvNS4_8identityENS5_IJNS4_28SM100_TMA_2SM_LOAD_MULTICASTES24_EEES22_vS23_EENS_8epilogue10collective18CollectiveEpilogueINS27_23Sm100TmaWarpSpecializedILi3ELi2ELi32ELb1ELb0EEEJNS5_IJNSA_ILi128EEESG_SF_EEENS5_IJNSM_IS2C_SC_EENSM_ISN_SC_EEEEENS_10bfloat16_tESL_S2H_SL_NS27_6fusion15FusionCallbacksIS2B_NS2I_17LinearCombinationIS2H_fS2H_fLNS_15FloatRoundStyleE2EEES2D_S2G_JEEENS4_5SM1004TMEM4LOAD26SM100_TMEM_LOAD_32dp32b32xENS4_13SM90_TMA_LOADENS1K_INS1L_ILi2ELi4ELi3EEENS1N_ILi16EEENSM_INS5_IJSB_SN_EEENS5_IJSN_SC_EEEEEEENS4_39AutoVectorizingCopyWithAssumedAlignmentILi128EEENS4_14SM90_TMA_STOREES2Y_S30_S30_EEEvvEEEEvNT_6ParamsE --------------------------
	.section	.text._ZN7cutlass13device_kernelINS_4gemm6kernel13GemmUniversalIN4cute5tupleIJiiiiEEENS1_10collective13CollectiveMmaINS1_46MainloopSm100TmaUmmaWarpSpecializedBlockScaledILi8ELi2ELi2ENS5_IJNS4_1CILi8EEENSA_ILi1EEESC_EEEEENS5_IJNSA_ILi256EEENSA_ILi64EEESF_EEENS5_IJNS_12float_e2m1_tENS_13float_ue4m3_tEEEENS5_IJNS5_IJlSC_lEEENS4_6LayoutINS5_IJNS5_IJNS5_IJNSA_ILi32EEENSA_ILi4EEEEEEiEEENS5_IJNS5_IJNSA_ILi16EEESO_EEEiEEENS5_IJSC_iEEEEEENS5_IJST_NS5_IJNS5_IJNSA_ILi0EEESC_EEENSA_ILi512EEEEEENS5_IJSW_iEEEEEEEEEEESK_S13_NS4_8TiledMMAINS4_8MMA_AtomIJNS4_23SM100_MMA_MXF4_2x1SM_SSISI_SI_fSJ_Li256ELi64ELi16ELNS4_4UMMA5MajorE0ELS18_0ELNS17_7ScaleInE0ELS19_0EEEEEENSM_INS5_IJSC_SC_SC_EEENS5_IJSW_SW_SW_EEEEENS5_IJNS4_10UnderscoreES1F_S1F_EEEEENS5_IJNS4_18SM100_TMA_2SM_LOADES1I_EEENS5_IJNS4_14ComposedLayoutINS4_7SwizzleILi3ELi4ELi3EEENS4_18smem_ptr_flag_bitsILi4EEENSM_INS5_IJSB_SF_EEENS5_IJSF_SC_EEEEEEENSM_INS5_IJNS5_IJNS5_IJSP_SC_EEESS_EEESC_NS5_IJSC_SO_EEEEEENS5_IJNS5_IJNS5_IJSS_SY_EEESX_EEESW_NS5_IJSO_SY_EEEEEEEEEEEvNS4_8identityENS5_IJNS4_28SM100_TMA_2SM_LOAD_MULTICASTES24_EEES22_vS23_EENS_8epilogue10collective18CollectiveEpilogueINS27_23Sm100TmaWarpSpecializedILi3ELi2ELi32ELb1ELb0EEEJNS5_IJNSA_ILi128EEESG_SF_EEENS5_IJNSM_IS2C_SC_EENSM_ISN_SC_EEEEENS_10bfloat16_tESL_S2H_SL_NS27_6fusion15FusionCallbacksIS2B_NS2I_17LinearCombinationIS2H_fS2H_fLNS_15FloatRoundStyleE2EEES2D_S2G_JEEENS4_5SM1004TMEM4LOAD26SM100_TMEM_LOAD_32dp32b32xENS4_13SM90_TMA_LOADENS1K_INS1L_ILi2ELi4ELi3EEENS1N_ILi16EEENSM_INS5_IJSB_SN_EEENS5_IJSN_SC_EEEEEEENS4_39AutoVectorizingCopyWithAssumedAlignmentILi128EEENS4_14SM90_TMA_STOREES2Y_S30_S30_EEEvvEEEEvNT_6ParamsE,"ax",@progbits
	.align	128
.text._ZN7cutlass13device_kernelINS_4gemm6kernel13GemmUniversalIN4cute5tupleIJiiiiEEENS1_10collective13CollectiveMmaINS1_46MainloopSm100TmaUmmaWarpSpecializedBlockScaledILi8ELi2ELi2ENS5_IJNS4_1CILi8EEENSA_ILi1EEESC_EEEEENS5_IJNSA_ILi256EEENSA_ILi64EEESF_EEENS5_IJNS_12float_e2m1_tENS_13float_ue4m3_tEEEENS5_IJNS5_IJlSC_lEEENS4_6LayoutINS5_IJNS5_IJNS5_IJNSA_ILi32EEENSA_ILi4EEEEEEiEEENS5_IJNS5_IJNSA_ILi16EEESO_EEEiEEENS5_IJSC_iEEEEEENS5_IJST_NS5_IJNS5_IJNSA_ILi0EEESC_EEENSA_ILi512EEEEEENS5_IJSW_iEEEEEEEEEEESK_S13_NS4_8TiledMMAINS4_8MMA_AtomIJNS4_23SM100_MMA_MXF4_2x1SM_SSISI_SI_fSJ_Li256ELi64ELi16ELNS4_4UMMA5MajorE0ELS18_0ELNS17_7ScaleInE0ELS19_0EEEEEENSM_INS5_IJSC_SC_SC_EEENS5_IJSW_SW_SW_EEEEENS5_IJNS4_10UnderscoreES1F_S1F_EEEEENS5_IJNS4_18SM100_TMA_2SM_LOADES1I_EEENS5_IJNS4_14ComposedLayoutINS4_7SwizzleILi3ELi4ELi3EEENS4_18smem_ptr_flag_bitsILi4EEENSM_INS5_IJSB_SF_EEENS5_IJSF_SC_EEEEEEENSM_INS5_IJNS5_IJNS5_IJSP_SC_EEESS_EEESC_NS5_IJSC_SO_EEEEEENS5_IJNS5_IJNS5_IJSS_SY_EEESX_EEESW_NS5_IJSO_SY_EEEEEEEEEEEvNS4_8identityENS5_IJNS4_28SM100_TMA_2SM_LOAD_MULTICASTES24_EEES22_vS23_EENS_8epilogue10collective18CollectiveEpilogueINS27_23Sm100TmaWarpSpecializedILi3ELi2ELi32ELb1ELb0EEEJNS5_IJNSA_ILi128EEESG_SF_EEENS5_IJNSM_IS2C_SC_EENSM_ISN_SC_EEEEENS_10bfloat16_tESL_S2H_SL_NS27_6fusion15FusionCallbacksIS2B_NS2I_17LinearCombinationIS2H_fS2H_fLNS_15FloatRoundStyleE2EEES2D_S2G_JEEENS4_5SM1004TMEM4LOAD26SM100_TMEM_LOAD_32dp32b32xENS4_13SM90_TMA_LOADENS1K_INS1L_ILi2ELi4ELi3EEENS1N_ILi16EEENSM_INS5_IJSB_SN_EEENS5_IJSN_SC_EEEEEEENS4_39AutoVectorizingCopyWithAssumedAlignmentILi128EEENS4_14SM90_TMA_STOREES2Y_S30_S30_EEEvvEEEEvNT_6ParamsE:
        .type           _ZN7cutlass13device_kernelINS_4gemm6kernel13GemmUniversalIN4cute5tupleIJiiiiEEENS1_10collective13CollectiveMmaINS1_46MainloopSm100TmaUmmaWarpSpecializedBlockScaledILi8ELi2ELi2ENS5_IJNS4_1CILi8EEENSA_ILi1EEESC_EEEEENS5_IJNSA_ILi256EEENSA_ILi64EEESF_EEENS5_IJNS_12float_e2m1_tENS_13float_ue4m3_tEEEENS5_IJNS5_IJlSC_lEEENS4_6LayoutINS5_IJNS5_IJNS5_IJNSA_ILi32EEENSA_ILi4EEEEEEiEEENS5_IJNS5_IJNSA_ILi16EEESO_EEEiEEENS5_IJSC_iEEEEEENS5_IJST_NS5_IJNS5_IJNSA_ILi0EEESC_EEENSA_ILi512EEEEEENS5_IJSW_iEEEEEEEEEEESK_S13_NS4_8TiledMMAINS4_8MMA_AtomIJNS4_23SM100_MMA_MXF4_2x1SM_SSISI_SI_fSJ_Li256ELi64ELi16ELNS4_4UMMA5MajorE0ELS18_0ELNS17_7ScaleInE0ELS19_0EEEEEENSM_INS5_IJSC_SC_SC_EEENS5_IJSW_SW_SW_EEEEENS5_IJNS4_10UnderscoreES1F_S1F_EEEEENS5_IJNS4_18SM100_TMA_2SM_LOADES1I_EEENS5_IJNS4_14ComposedLayoutINS4_7SwizzleILi3ELi4ELi3EEENS4_18smem_ptr_flag_bitsILi4EEENSM_INS5_IJSB_SF_EEENS5_IJSF_SC_EEEEEEENSM_INS5_IJNS5_IJNS5_IJSP_SC_EEESS_EEESC_NS5_IJSC_SO_EEEEEENS5_IJNS5_IJNS5_IJSS_SY_EEESX_EEESW_NS5_IJSO_SY_EEEEEEEEEEEvNS4_8identityENS5_IJNS4_28SM100_TMA_2SM_LOAD_MULTICASTES24_EEES22_vS23_EENS_8epilogue10collective18CollectiveEpilogueINS27_23Sm100TmaWarpSpecializedILi3ELi2ELi32ELb1ELb0EEEJNS5_IJNSA_ILi128EEESG_SF_EEENS5_IJNSM_IS2C_SC_EENSM_ISN_SC_EEEEENS_10bfloat16_tESL_S2H_SL_NS27_6fusion15FusionCallbacksIS2B_NS2I_17LinearCombinationIS2H_fS2H_fLNS_15FloatRoundStyleE2EEES2D_S2G_JEEENS4_5SM1004TMEM4LOAD26SM100_TMEM_LOAD_32dp32b32xENS4_13SM90_TMA_LOADENS1K_INS1L_ILi2ELi4ELi3EEENS1N_ILi16EEENSM_INS5_IJSB_SN_EEENS5_IJSN_SC_EEEEEEENS4_39AutoVectorizingCopyWithAssumedAlignmentILi128EEENS4_14SM90_TMA_STOREES2Y_S30_S30_EEEvvEEEEvNT_6ParamsE,@function
        .size           _ZN7cutlass13device_kernelINS_4gemm6kernel13GemmUniversalIN4cute5tupleIJiiiiEEENS1_10collective13CollectiveMmaINS1_46MainloopSm100TmaUmmaWarpSpecializedBlockScaledILi8ELi2ELi2ENS5_IJNS4_1CILi8EEENSA_ILi1EEESC_EEEEENS5_IJNSA_ILi256EEENSA_ILi64EEESF_EEENS5_IJNS_12float_e2m1_tENS_13float_ue4m3_tEEEENS5_IJNS5_IJlSC_lEEENS4_6LayoutINS5_IJNS5_IJNS5_IJNSA_ILi32EEENSA_ILi4EEEEEEiEEENS5_IJNS5_IJNSA_ILi16EEESO_EEEiEEENS5_IJSC_iEEEEEENS5_IJST_NS5_IJNS5_IJNSA_ILi0EEESC_EEENSA_ILi512EEEEEENS5_IJSW_iEEEEEEEEEEESK_S13_NS4_8TiledMMAINS4_8MMA_AtomIJNS4_23SM100_MMA_MXF4_2x1SM_SSISI_SI_fSJ_Li256ELi64ELi16ELNS4_4UMMA5MajorE0ELS18_0ELNS17_7ScaleInE0ELS19_0EEEEEENSM_INS5_IJSC_SC_SC_EEENS5_IJSW_SW_SW_EEEEENS5_IJNS4_10UnderscoreES1F_S1F_EEEEENS5_IJNS4_18SM100_TMA_2SM_LOADES1I_EEENS5_IJNS4_14ComposedLayoutINS4_7SwizzleILi3ELi4ELi3EEENS4_18smem_ptr_flag_bitsILi4EEENSM_INS5_IJSB_SF_EEENS5_IJSF_SC_EEEEEEENSM_INS5_IJNS5_IJNS5_IJSP_SC_EEESS_EEESC_NS5_IJSC_SO_EEEEEENS5_IJNS5_IJNS5_IJSS_SY_EEESX_EEESW_NS5_IJSO_SY_EEEEEEEEEEEvNS4_8identityENS5_IJNS4_28SM100_TMA_2SM_LOAD_MULTICASTES24_EEES22_vS23_EENS_8epilogue10collective18CollectiveEpilogueINS27_23Sm100TmaWarpSpecializedILi3ELi2ELi32ELb1ELb0EEEJNS5_IJNSA_ILi128EEESG_SF_EEENS5_IJNSM_IS2C_SC_EENSM_ISN_SC_EEEEENS_10bfloat16_tESL_S2H_SL_NS27_6fusion15FusionCallbacksIS2B_NS2I_17LinearCombinationIS2H_fS2H_fLNS_15FloatRoundStyleE2EEES2D_S2G_JEEENS4_5SM1004TMEM4LOAD26SM100_TMEM_LOAD_32dp32b32xENS4_13SM90_TMA_LOADENS1K_INS1L_ILi2ELi4ELi3EEENS1N_ILi16EEENSM_INS5_IJSB_SN_EEENS5_IJSN_SC_EEEEEEENS4_39AutoVectorizingCopyWithAssumedAlignmentILi128EEENS4_14SM90_TMA_STOREES2Y_S30_S30_EEEvvEEEEvNT_6ParamsE,(.L_x_187 - _ZN7cutlass13device_kernelINS_4gemm6kernel13GemmUniversalIN4cute5tupleIJiiiiEEENS1_10collective13CollectiveMmaINS1_46MainloopSm100TmaUmmaWarpSpecializedBlockScaledILi8ELi2ELi2ENS5_IJNS4_1CILi8EEENSA_ILi1EEESC_EEEEENS5_IJNSA_ILi256EEENSA_ILi64EEESF_EEENS5_IJNS_12float_e2m1_tENS_13float_ue4m3_tEEEENS5_IJNS5_IJlSC_lEEENS4_6LayoutINS5_IJNS5_IJNS5_IJNSA_ILi32EEENSA_ILi4EEEEEEiEEENS5_IJNS5_IJNSA_ILi16EEESO_EEEiEEENS5_IJSC_iEEEEEENS5_IJST_NS5_IJNS5_IJNSA_ILi0EEESC_EEENSA_ILi512EEEEEENS5_IJSW_iEEEEEEEEEEESK_S13_NS4_8TiledMMAINS4_8MMA_AtomIJNS4_23SM100_MMA_MXF4_2x1SM_SSISI_SI_fSJ_Li256ELi64ELi16ELNS4_4UMMA5MajorE0ELS18_0ELNS17_7ScaleInE0ELS19_0EEEEEENSM_INS5_IJSC_SC_SC_EEENS5_IJSW_SW_SW_EEEEENS5_IJNS4_10UnderscoreES1F_S1F_EEEEENS5_IJNS4_18SM100_TMA_2SM_LOADES1I_EEENS5_IJNS4_14ComposedLayoutINS4_7SwizzleILi3ELi4ELi3EEENS4_18smem_ptr_flag_bitsILi4EEENSM_INS5_IJSB_SF_EEENS5_IJSF_SC_EEEEEEENSM_INS5_IJNS5_IJNS5_IJSP_SC_EEESS_EEESC_NS5_IJSC_SO_EEEEEENS5_IJNS5_IJNS5_IJSS_SY_EEESX_EEESW_NS5_IJSO_SY_EEEEEEEEEEEvNS4_8identityENS5_IJNS4_28SM100_TMA_2SM_LOAD_MULTICASTES24_EEES22_vS23_EENS_8epilogue10collective18CollectiveEpilogueINS27_23Sm100TmaWarpSpecializedILi3ELi2ELi32ELb1ELb0EEEJNS5_IJNSA_ILi128EEESG_SF_EEENS5_IJNSM_IS2C_SC_EENSM_ISN_SC_EEEEENS_10bfloat16_tESL_S2H_SL_NS27_6fusion15FusionCallbacksIS2B_NS2I_17LinearCombinationIS2H_fS2H_fLNS_15FloatRoundStyleE2EEES2D_S2G_JEEENS4_5SM1004TMEM4LOAD26SM100_TMEM_LOAD_32dp32b32xENS4_13SM90_TMA_LOADENS1K_INS1L_ILi2ELi4ELi3EEENS1N_ILi16EEENSM_INS5_IJSB_SN_EEENS5_IJSN_SC_EEEEEEENS4_39AutoVectorizingCopyWithAssumedAlignmentILi128EEENS4_14SM90_TMA_STOREES2Y_S30_S30_EEEvvEEEEvNT_6ParamsE)
        .other          _ZN7cutlass13device_kernelINS_4gemm6kernel13GemmUniversalIN4cute5tupleIJiiiiEEENS1_10collective13CollectiveMmaINS1_46MainloopSm100TmaUmmaWarpSpecializedBlockScaledILi8ELi2ELi2ENS5_IJNS4_1CILi8EEENSA_ILi1EEESC_EEEEENS5_IJNSA_ILi256EEENSA_ILi64EEESF_EEENS5_IJNS_12float_e2m1_tENS_13float_ue4m3_tEEEENS5_IJNS5_IJlSC_lEEENS4_6LayoutINS5_IJNS5_IJNS5_IJNSA_ILi32EEENSA_ILi4EEEEEEiEEENS5_IJNS5_IJNSA_ILi16EEESO_EEEiEEENS5_IJSC_iEEEEEENS5_IJST_NS5_IJNS5_IJNSA_ILi0EEESC_EEENSA_ILi512EEEEEENS5_IJSW_iEEEEEEEEEEESK_S13_NS4_8TiledMMAINS4_8MMA_AtomIJNS4_23SM100_MMA_MXF4_2x1SM_SSISI_SI_fSJ_Li256ELi64ELi16ELNS4_4UMMA5MajorE0ELS18_0ELNS17_7ScaleInE0ELS19_0EEEEEENSM_INS5_IJSC_SC_SC_EEENS5_IJSW_SW_SW_EEEEENS5_IJNS4_10UnderscoreES1F_S1F_EEEEENS5_IJNS4_18SM100_TMA_2SM_LOADES1I_EEENS5_IJNS4_14ComposedLayoutINS4_7SwizzleILi3ELi4ELi3EEENS4_18smem_ptr_flag_bitsILi4EEENSM_INS5_IJSB_SF_EEENS5_IJSF_SC_EEEEEEENSM_INS5_IJNS5_IJNS5_IJSP_SC_EEESS_EEESC_NS5_IJSC_SO_EEEEEENS5_IJNS5_IJNS5_IJSS_SY_EEESX_EEESW_NS5_IJSO_SY_EEEEEEEEEEEvNS4_8identityENS5_IJNS4_28SM100_TMA_2SM_LOAD_MULTICASTES24_EEES22_vS23_EENS_8epilogue10collective18CollectiveEpilogueINS27_23Sm100TmaWarpSpecializedILi3ELi2ELi32ELb1ELb0EEEJNS5_IJNSA_ILi128EEESG_SF_EEENS5_IJNSM_IS2C_SC_EENSM_ISN_SC_EEEEENS_10bfloat16_tESL_S2H_SL_NS27_6fusion15FusionCallbacksIS2B_NS2I_17LinearCombinationIS2H_fS2H_fLNS_15FloatRoundStyleE2EEES2D_S2G_JEEENS4_5SM1004TMEM4LOAD26SM100_TMEM_LOAD_32dp32b32xENS4_13SM90_TMA_LOADENS1K_INS1L_ILi2ELi4ELi3EEENS1N_ILi16EEENSM_INS5_IJSB_SN_EEENS5_IJSN_SC_EEEEEEENS4_39AutoVectorizingCopyWithAssumedAlignmentILi128EEENS4_14SM90_TMA_STOREES2Y_S30_S30_EEEvvEEEEvNT_6ParamsE,@"STO_CUDA_ENTRY STV_DEFAULT"
_ZN7cutlass13device_kernelINS_4gemm6kernel13GemmUniversalIN4cute5tupleIJiiiiEEENS1_10collective13CollectiveMmaINS1_46MainloopSm100TmaUmmaWarpSpecializedBlockScaledILi8ELi2ELi2ENS5_IJNS4_1CILi8EEENSA_ILi1EEESC_EEEEENS5_IJNSA_ILi256EEENSA_ILi64EEESF_EEENS5_IJNS_12float_e2m1_tENS_13float_ue4m3_tEEEENS5_IJNS5_IJlSC_lEEENS4_6LayoutINS5_IJNS5_IJNS5_IJNSA_ILi32EEENSA_ILi4EEEEEEiEEENS5_IJNS5_IJNSA_ILi16EEESO_EEEiEEENS5_IJSC_iEEEEEENS5_IJST_NS5_IJNS5_IJNSA_ILi0EEESC_EEENSA_ILi512EEEEEENS5_IJSW_iEEEEEEEEEEESK_S13_NS4_8TiledMMAINS4_8MMA_AtomIJNS4_23SM100_MMA_MXF4_2x1SM_SSISI_SI_fSJ_Li256ELi64ELi16ELNS4_4UMMA5MajorE0ELS18_0ELNS17_7ScaleInE0ELS19_0EEEEEENSM_INS5_IJSC_SC_SC_EEENS5_IJSW_SW_SW_EEEEENS5_IJNS4_10UnderscoreES1F_S1F_EEEEENS5_IJNS4_18SM100_TMA_2SM_LOADES1I_EEENS5_IJNS4_14ComposedLayoutINS4_7SwizzleILi3ELi4ELi3EEENS4_18smem_ptr_flag_bitsILi4EEENSM_INS5_IJSB_SF_EEENS5_IJSF_SC_EEEEEEENSM_INS5_IJNS5_IJNS5_IJSP_SC_EEESS_EEESC_NS5_IJSC_SO_EEEEEENS5_IJNS5_IJNS5_IJSS_SY_EEESX_EEESW_NS5_IJSO_SY_EEEEEEEEEEEvNS4_8identityENS5_IJNS4_28SM100_TMA_2SM_LOAD_MULTICASTES24_EEES22_vS23_EENS_8epilogue10collective18CollectiveEpilogueINS27_23Sm100TmaWarpSpecializedILi3ELi2ELi32ELb1ELb0EEEJNS5_IJNSA_ILi128EEESG_SF_EEENS5_IJNSM_IS2C_SC_EENSM_ISN_SC_EEEEENS_10bfloat16_tESL_S2H_SL_NS27_6fusion15FusionCallbacksIS2B_NS2I_17LinearCombinationIS2H_fS2H_fLNS_15FloatRoundStyleE2EEES2D_S2G_JEEENS4_5SM1004TMEM4LOAD26SM100_TMEM_LOAD_32dp32b32xENS4_13SM90_TMA_LOADENS1K_INS1L_ILi2ELi4ELi3EEENS1N_ILi16EEENSM_INS5_IJSB_SN_EEENS5_IJSN_SC_EEEEEEENS4_39AutoVectorizingCopyWithAssumedAlignmentILi128EEENS4_14SM90_TMA_STOREES2Y_S30_S30_EEEvvEEEEvNT_6ParamsE:
[----:B------:R-:W1:Y:S01]  /*0000*/  LDC R1, c[0x0][0x37c] ;  /* 0x0000df00ff017b82 */ /* 0x000e620000000800 */
[----:B------:R-:W2:Y:S01]  /*0010*/  S2R R92, SR_TID.X ;  /* 0x00000000005c7919 */ /* 0x000ea20000002100 */
[----:B------:R-:W3:Y:S06]  /*0020*/  LDCU.64 UR12, c[0x0][0xc90] ;  /* 0x00019200ff0c77ac */ /* 0x000eec0008000a00 */
[----:B------:R-:W4:Y:S01]  /*0030*/  S2UR UR55, SR_CgaCtaId ;  /* 0x00000000003779c3 */ /* 0x000f220000008800 */
[----:B------:R-:W-:Y:S02]  /*0040*/  PRMT R84, RZ, 0x7610, R84 ;  /* 0x00007610ff547816 */ /* 0x000fe40000000054 */
[----:B------:R-:W-:Y:S01]  /*0050*/  ELECT P1, URZ, PT ;  /* 0x0000000000ff782f */ /* 0x000fe20003820000 */
[----:B---3--:R-:W-:-:S04]  /*0060*/  UISETP.NE.U32.AND UP0, UPT, UR12, URZ, UPT ;  /* 0x000000ff0c00728c */ /* 0x008fc8000bf05070 */
[----:B------:R-:W-:Y:S02]  /*0070*/  UISETP.NE.AND.EX UP0, UPT, UR13, URZ, UPT, UP0 ;  /* 0x000000ff0d00728c */ /* 0x000fe4000bf05300 */
[----:B----4-:R-:W-:Y:S02]  /*0080*/  ULOP3.LUT UR5, UR55, 0x1, URZ, 0xc0, !UPT ;  /* 0x0000000137057892 */ /* 0x010fe4000f8ec0ff */
[----:B------:R-:W-:Y:S01]  /*0090*/  ULOP3.LUT UR4, UR55, 0x1, URZ, 0x3c, !UPT ;  /* 0x0000000137047892 */ /* 0x000fe2000f8e3cff */
[----:B--2---:R-:W-:-:S03]  /*00a0*/  SHF.R.U32.HI R85, RZ, 0x5, R92 ;  /* 0x00000005ff557819 */ /* 0x004fc6000001165c */
[----:B------:R-:W-:Y:S02]  /*00b0*/  IMAD.U32 R4, RZ, RZ, UR5 ;  /* 0x00000005ff047e24 */ /* 0x000fe4000f8e00ff */
[----:B------:R-:W-:Y:S01]  /*00c0*/  IMAD.U32 R3, RZ, RZ, UR4 ;  /* 0x00000004ff037e24 */ /* 0x000fe2000f8e00ff */
[----:B------:R-:W2:Y:S02]  /*00d0*/  SHFL.IDX PT, R0, R85, RZ, 0x1f ;  /* 0x00001fff55007589 */ /* 0x000ea400000e0000 */
[----:B--2---:R-:W-:Y:S01]  /*00e0*/  R2UR UR18, R0 ;  /* 0x00000000001272ca */ /* 0x004fe200000e0000 */
[----:B-1----:R-:W-:-:S14]  /*00f0*/  BRA.U UP0, `(.L_x_0) ;  /* 0x0000000100307547 */ /* 0x002fdc000b800000 */
[----:B------:R-:W1:Y:S02]  /*0100*/  LDCU.64 UR4, c[0x0][0xc88] ;  /* 0x00019100ff0477ac */ /* 0x000e640008000a00 */
[----:B-1----:R-:W-:-:S04]  /*0110*/  UISETP.NE.U32.AND UP0, UPT, UR4, URZ, UPT ;  /* 0x000000ff0400728c */ /* 0x002fc8000bf05070 */
[----:B------:R-:W-:-:S09]  /*0120*/  UISETP.NE.AND.EX UP0, UPT, UR5, URZ, UPT, UP0 ;  /* 0x000000ff0500728c */ /* 0x000fd2000bf05300 */
[----:B------:R-:W-:Y:S05]  /*0130*/  BRA.U !UP0, `(.L_x_1) ;  /* 0x0000000108147547 */ /* 0x000fea000b800000 */
[----:B------:R-:W1:Y:S01]  /*0140*/  LDC.64 R6, c[0x0][0xc88] ;  /* 0x00032200ff067b82 */ /* 0x000e620000000a00 */
[----:B------:R-:W1:Y:S02]  /*0150*/  LDCU.64 UR4, c[0x0][0x358] ;  /* 0x00006b00ff0477ac */ /* 0x000e640008000a00 */
[----:B-1----:R1:W5:Y:S01]  /*0160*/  LDG.E R41, desc[UR4][R6.64] ;  /* 0x0000000406297981 */ /* 0x002362000c1e1900 */
[----:B------:R-:W-:Y:S01]  /*0170*/  HFMA2 R84, -RZ, RZ, 0, 5.9604644775390625e-08 ;  /* 0x00000001ff547431 */ /* 0x000fe200000001ff */
[----:B------:R-:W-:Y:S05]  /*0180*/  BRA `(.L_x_0) ;  /* 0x00000000000c7947 */ /* 0x000fea0003800000 */
.L_x_1:
[----:B------:R-:W1:Y:S01]  /*0190*/  LDCU UR4, c[0x0][0xc80] ;  /* 0x00019000ff0477ac */ /* 0x000e620008000800 */
[----:B------:R-:W-:Y:S01]  /*01a0*/  HFMA2 R84, -RZ, RZ, 0, 5.9604644775390625e-08 ;  /* 0x00000001ff547431 */ /* 0x000fe200000001ff */
[----:B-1----:R-:W-:-:S07]  /*01b0*/  MOV R41, UR4 ;  /* 0x0000000400297c02 */ /* 0x002fce0008000f00 */
.L_x_0:
[----:B------:R-:W2:Y:S02]  /*01c0*/  LDCU.64 UR4, c[0x0][0xcb0] ;  /* 0x00019600ff0477ac */ /* 0x000ea40008000a00 */
[----:B--2---:R-:W-:-:S04]  /*01d0*/  UISETP.NE.U32.AND UP0, UPT, UR4, URZ, UPT ;  /* 0x000000ff0400728c */ /* 0x004fc8000bf05070 */
[----:B------:R-:W-:-:S09]  /*01e0*/  UISETP.NE.AND.EX UP0, UPT, UR5, URZ, UPT, UP0 ;  /* 0x000000ff0500728c */ /* 0x000fd2000bf05300 */
[----:B------:R-:W-:Y:S05]  /*01f0*/  BRA.U UP0, `(.L_x_2) ;  /* 0x0000000100287547 */ /* 0x000fea000b800000 */
[----:B------:R-:W2:Y:S02]  /*0200*/  LDCU.64 UR4, c[0x0][0xca8] ;  /* 0x00019500ff0477ac */ /* 0x000ea40008000a00 */
[----:B--2---:R-:W-:-:S04]  /*0210*/  UISETP.NE.U32.AND UP0, UPT, UR4, URZ, UPT ;  /* 0x000000ff0400728c */ /* 0x004fc8000bf05070 */
[----:B------:R-:W-:-:S09]  /*0220*/  UISETP.NE.AND.EX UP0, UPT, UR5, URZ, UPT, UP0 ;  /* 0x000000ff0500728c */ /* 0x000fd2000bf05300 */
[----:B------:R-:W-:Y:S05]  /*0230*/  BRA.U !UP0, `(.L_x_3) ;  /* 0x0000000108107547 */ /* 0x000fea000b800000 */
[----:B------:R-:W2:Y:S01]  /*0240*/  LDC.64 R38, c[0x0][0xca8] ;  /* 0x00032a00ff267b82 */ /* 0x000ea20000000a00 */
[----:B------:R-:W2:Y:S02]  /*0250*/  LDCU.64 UR4, c[0x0][0x358] ;  /* 0x00006b00ff0477ac */ /* 0x000ea40008000a00 */
[----:B--2---:R2:W5:Y:S01]  /*0260*/  LDG.E R38, desc[UR4][R38.64] ;  /* 0x0000000426267981 */ /* 0x004562000c1e1900 */
[----:B------:R-:W-:Y:S05]  /*0270*/  BRA `(.L_x_2) ;  /* 0x0000000000087947 */ /* 0x000fea0003800000 */
.L_x_3:
[----:B------:R-:W2:Y:S02]  /*0280*/  LDCU UR4, c[0x0][0xca0] ;  /* 0x00019400ff0477ac */ /* 0x000ea40008000800 */
[----:B--2---:R-:W-:Y:S02]  /*0290*/  MOV R38, UR4 ;  /* 0x0000000400267c02 */ /* 0x004fe40008000f00 */
.L_x_2:
[----:B------:R-:W-:Y:S01]  /*02a0*/  IMAD.U32 R0, RZ, RZ, UR18 ;  /* 0x00000012ff007e24 */ /* 0x000fe2000f8e00ff */
[----:B------:R-:W-:Y:S04]  /*02b0*/  BSSY.RECONVERGENT B0, `(.L_x_4) ;  /* 0x0000012000007945 */ /* 0x000fe80003800200 */
[C---:B------:R-:W-:Y:S02]  /*02c0*/  ISETP.NE.OR P2, PT, R0.reuse, 0x1, !P1 ;  /* 0x000000010000780c */ /* 0x040fe40004f45670 */
[----:B------:R-:W-:-:S11]  /*02d0*/  ISETP.NE.OR P0, PT, R0, 0x3, !P1 ;  /* 0x000000030000780c */ /* 0x000fd60004f05670 */
[----:B------:R-:W-:Y:S05]  /*02e0*/  @P2 BRA `(.L_x_5) ;  /* 0x0000000000382947 */ /* 0x000fea0003800000 */
[----:B------:R-:W3:Y:S02]  /*02f0*/  LDCU.64 UR4, c[0x0][0x348] ;  /* 0x00006900ff0477ac */ /* 0x000ee40008000a00 */
[----:B---3--:R-:W-:Y:S02]  /*0300*/  UIADD3 UR10, UP3, UPT, UR4, 0x80, URZ ;  /* 0x00000080040a7890 */ /* 0x008fe4000ff7e0ff */
[----:B------:R-:W-:Y:S02]  /*0310*/  UIADD3 UR8, UP2, UPT, UR4, 0x180, URZ ;  /* 0x0000018004087890 */ /* 0x000fe4000ff5e0ff */
[----:B------:R-:W-:Y:S02]  /*0320*/  UIADD3 UR6, UP1, UPT, UR4, 0x280, URZ ;  /* 0x0000028004067890 */ /* 0x000fe4000ff3e0ff */
[----:B------:R-:W-:Y:S02]  /*0330*/  UIADD3 UR4, UP0, UPT, UR4, 0x380, URZ ;  /* 0x0000038004047890 */ /* 0x000fe4000ff1e0ff */
[----:B------:R-:W-:-:S02]  /*0340*/  UIADD3.X UR11, UPT, UPT, URZ, UR5, URZ, UP3, !UPT ;  /* 0x00000005ff0b7290 */ /* 0x000fc40009ffe4ff */
[----:B------:R-:W-:Y:S02]  /*0350*/  UIADD3.X UR9, UPT, UPT, URZ, UR5, URZ, UP2, !UPT ;  /* 0x00000005ff097290 */ /* 0x000fe400097fe4ff */
[----:B------:R-:W-:Y:S02]  /*0360*/  UIADD3.X UR7, UPT, UPT, URZ, UR5, URZ, UP1, !UPT ;  /* 0x00000005ff077290 */ /* 0x000fe40008ffe4ff */
[----:B------:R-:W-:-:S03]  /*0370*/  UIADD3.X UR5, UPT, UPT, URZ, UR5, URZ, UP0, !UPT ;  /* 0x00000005ff057290 */ /* 0x000fc600087fe4ff */
[----:B------:R3:W-:Y:S02]  /*0380*/  UTMACCTL.PF [UR10] ;  /* 0x000000000a0079b9 */ /* 0x0007e40008040000 */
[----:B------:R3:W-:Y:S02]  /*0390*/  UTMACCTL.PF [UR8] ;  /* 0x00000000080079b9 */ /* 0x0007e40008040000 */
[----:B------:R3:W-:Y:S02]  /*03a0*/  UTMACCTL.PF [UR6] ;  /* 0x00000000060079b9 */ /* 0x0007e40008040000 */
[----:B------:R3:W-:Y:S02]  /*03b0*/  UTMACCTL.PF [UR4] ;  /* 0x00000000040079b9 */ /* 0x0007e40008040000 */
[----:B---3--:R-:W-:Y:S01]  /*03c0*/  NOP ;  /* 0x0000000000007918 */ /* 0x008fe20000000000 */
.L_x_5:
[----:B------:R-:W-:Y:S05]  /*03d0*/  BSYNC.RECONVERGENT B0 ;  /* 0x0000000000007941 */ /* 0x000fea0003800200 */
.L_x_4:
[----:B------:R-:W-:Y:S04]  /*03e0*/  BSSY.RECONVERGENT B0, `(.L_x_6) ;  /* 0x000000a000007945 */ /* 0x000fe80003800200 */
[----:B------:R-:W-:Y:S05]  /*03f0*/  @P0 BRA `(.L_x_7) ;  /* 0x0000000000200947 */ /* 0x000fea0003800000 */
[----:B------:R-:W3:Y:S02]  /*0400*/  LDCU.64 UR4, c[0x0][0x348] ;  /* 0x00006900ff0477ac */ /* 0x000ee40008000a00 */
[----:B---3--:R-:W-:Y:S02]  /*0410*/  UIADD3 UR6, UP1, UPT, UR4, 0x980, URZ ;  /* 0x0000098004067890 */ /* 0x008fe4000ff3e0ff */
[----:B------:R-:W-:Y:S02]  /*0420*/  UIADD3 UR4, UP0, UPT, UR4, 0xa80, URZ ;  /* 0x00000a8004047890 */ /* 0x000fe4000ff1e0ff */
[----:B------:R-:W-:Y:S02]  /*0430*/  UIADD3.X UR7, UPT, UPT, URZ, UR5, URZ, UP1, !UPT ;  /* 0x00000005ff077290 */ /* 0x000fe40008ffe4ff */
[----:B------:R-:W-:-:S07]  /*0440*/  UIADD3.X UR5, UPT, UPT, URZ, UR5, URZ, UP0, !UPT ;  /* 0x00000005ff057290 */ /* 0x000fce00087fe4ff */
[----:B------:R3:W-:Y:S02]  /*0450*/  UTMACCTL.PF [UR6] ;  /* 0x00000000060079b9 */ /* 0x0007e40008040000 */
[----:B------:R3:W-:Y:S02]  /*0460*/  UTMACCTL.PF [UR4] ;  /* 0x00000000040079b9 */ /* 0x0007e40008040000 */
[----:B---3--:R-:W-:Y:S01]  /*0470*/  NOP ;  /* 0x0000000000007918 */ /* 0x008fe20000000000 */
.L_x_7:
[----:B------:R-:W-:Y:S05]  /*0480*/  BSYNC.RECONVERGENT B0 ;  /* 0x0000000000007941 */ /* 0x000fea0003800200 */
.L_x_6:
[----:B------:R-:W3:Y:S01]  /*0490*/  LDCU.64 UR4, c[0x0][0xc88] ;  /* 0x00019100ff0477ac */ /* 0x000ee20008000a00 */
[----:B------:R-:W-:Y:S02]  /*04a0*/  UISETP.EQ.U32.AND UP2, UPT, UR12, URZ, UPT ;  /* 0x000000ff0c00728c */ /* 0x000fe4000bf42070 */
[----:B------:R-:W-:Y:S02]  /*04b0*/  UPLOP3.LUT UP4, UPT, UPT, UPT, UPT, 0x80, 0x8 ;  /* 0x000000000008789c */ /* 0x000fe40003f8f070 */
[----:B---3--:R-:W-:-:S04]  /*04c0*/  UISETP.NE.U32.AND UP0, UPT, UR4, URZ, UPT ;  /* 0x000000ff0400728c */ /* 0x008fc8000bf05070 */
[----:B------:R-:W-:-:S04]  /*04d0*/  UISETP.NE.AND.EX UP1, UPT, UR5, URZ, UPT, UP0 ;  /* 0x000000ff0500728c */ /* 0x000fc8000bf25300 */
[----:B------:R-:W-:-:S04]  /*04e0*/  UISETP.EQ.OR.EX UP3, UPT, UR13, URZ, !UP1, UP2 ;  /* 0x000000ff0d00728c */ /* 0x000fc8000cf62720 */
[----:B------:R-:W-:-:S06]  /*04f0*/  UP2UR UR4, UPR, URZ, 0x8 ;  /* 0x00000008ff047883 */ /* 0x000fcc0008000000 */
[----:B------:R-:W-:Y:S01]  /*0500*/  MOV R88, UR4 ;  /* 0x0000000400587c02 */ /* 0x000fe20008000f00 */
[----:B------:R-:W-:Y:S06]  /*0510*/  BRA.U !UP3, `(.L_x_8) ;  /* 0x000000010b207547 */ /* 0x000fec000b800000 */
[----:B------:R-:W-:Y:S01]  /*0520*/  UISETP.NE.U32.AND UP2, UPT, UR12, URZ, UPT ;  /* 0x000000ff0c00728c */ /* 0x000fe2000bf45070 */
[----:B-----5:R-:W-:Y:S01]  /*0530*/  FSETP.NEU.AND P0, PT, R41, RZ, PT ;  /* 0x000000ff2900720b */ /* 0x020fe20003f0d000 */
[----:B------:R-:W-:Y:S02]  /*0540*/  USEL UR4, URZ, 0xffffffff, UP1 ;  /* 0xffffffffff047887 */ /* 0x000fe40008800000 */
[----:B------:R-:W-:-:S10]  /*0550*/  UISETP.NE.AND.EX UP2, UPT, UR13, URZ, UPT, UP2 ;  /* 0x000000ff0d00728c */ /* 0x000fd4000bf45320 */
[----:B------:R-:W-:Y:S01]  /*0560*/  VOTEU.ANY UP0, P0 ;  /* 0x0000000000ff7886 */ /* 0x000fe20000000100 */
[----:B------:R-:W-:-:S04]  /*0570*/  @!UP2 USEL UR4, URZ, 0xffffffff, UP0 ;  /* 0xffffffffff04a887 */ /* 0x000fc80008000000 */
[----:B------:R-:W-:-:S04]  /*0580*/  ULOP3.LUT UR4, UR4, 0x1, URZ, 0xc0, !UPT ;  /* 0x0000000104047892 */ /* 0x000fc8000f8ec0ff */
[----:B------:R-:W-:-:S11]  /*0590*/  UISETP.NE.U32.AND UP4, UPT, UR4, 0x1, UPT ;  /* 0x000000010400788c */ /* 0x000fd6000bf85070 */
.L_x_8:
[----:B------:R-:W3:Y:S01]  /*05a0*/  SHFL.IDX PT, R0, R85, RZ, 0x1f ;  /* 0x00001fff55007589 */ /* 0x000ee200000e0000 */
[----:B------:R-:W-:Y:S01]  /*05b0*/  R2UR UR4, R4 ;  /* 0x00000000040472ca */ /* 0x000fe200000e0000 */
[----:B------:R-:W-:-:S04]  /*05c0*/  UISETP.NE.AND UP0, UPT, UR18, 0x2, UPT ;  /* 0x000000021200788c */ /* 0x000fc8000bf05270 */
[----:B------:R-:W-:-:S08]  /*05d0*/  USEL UR47, URZ, 0x1, UP0 ;  /* 0x00000001ff2f7887 */ /* 0x000fd00008000000 */
[----:B------:R-:W-:-:S06]  /*05e0*/  UISETP.EQ.AND UP2, UPT, UR4, URZ, !UP0 ;  /* 0x000000ff0400728c */ /* 0x000fcc000c742270 */
[----:B------:R-:W-:Y:S02]  /*05f0*/  PLOP3.LUT P4, PT, P1, PT, UP2, 0x80, 0x8 ;  /* 0x000000000008781c */ /* 0x000fe40000f8f028 */
[----:B---3--:R-:W-:-:S13]  /*0600*/  ISETP.NE.AND P0, PT, R0, RZ, PT ;  /* 0x000000ff0000720c */ /* 0x008fda0003f05270 */
[----:B------:R-:W-:Y:S05]  /*0610*/  @P0 BRA `(.L_x_9) ;  /* 0x0000000000740947 */ /* 0x000fea0003800000 */
[----:B------:R-:W-:Y:S01]  /*0620*/  UMOV UR4, 0x400 ;  /* 0x0000040000047882 */ /* 0x000fe20000000000 */
[----:B------:R-:W-:Y:S01]  /*0630*/  UMOV UR8, 0x1 ;  /* 0x0000000100087882 */ /* 0x000fe20000000000 */
[----:B------:R-:W-:Y:S01]  /*0640*/  UMOV UR6, 0x4 ;  /* 0x0000000400067882 */ /* 0x000fe20000000000 */
[----:B------:R-:W-:Y:S02]  /*0650*/  ULEA UR4, UR55, UR4, 0x18 ;  /* 0x0000000437047291 */ /* 0x000fe4000f8ec0ff */
[----:B------:R-:W-:-:S04]  /*0660*/  UIADD3 UR8, UPT, UPT, -UR8, 0x100000, URZ ;  /* 0x0010000008087890 */ /* 0x000fc8000fffe1ff */
[----:B------:R-:W-:Y:S02]  /*0670*/  USHF.L.U32 UR9, UR8, 0xb, URZ ;  /* 0x0000000b08097899 */ /* 0x000fe400080006ff */
[----:B------:R-:W-:Y:S02]  /*0680*/  USHF.L.U32 UR8, UR8, 0x1, URZ ;  /* 0x0000000108087899 */ /* 0x000fe400080006ff */
[----:B------:R-:W-:-:S04]  /*0690*/  UIADD3 UR6, UPT, UPT, -UR6, 0x100000, URZ ;  /* 0x0010000006067890 */ /* 0x000fc8000fffe1ff */
[----:B------:R-:W-:Y:S02]  /*06a0*/  USHF.L.U32 UR7, UR6, 0xb, URZ ;  /* 0x0000000b06077899 */ /* 0x000fe400080006ff */
[----:B------:R-:W-:Y:S01]  /*06b0*/  USHF.L.U32 UR6, UR6, 0x1, URZ ;  /* 0x0000000106067899 */ /* 0x000fe200080006ff */
[----:B------:R-:W-:Y:S01]  /*06c0*/  ELECT P0, URZ, PT ;  /* 0x0000000000ff782f */ /* 0x000fe20003800000 */
[----:B------:R-:W3:Y:S02]  /*06d0*/  FENCE.VIEW.ASYNC.S ;  /* 0x00000000000073c6 */ /* 0x000ee40000000000 */
[----:B---3--:R3:W4:Y:S08]  /*06e0*/  SYNCS.EXCH.64 URZ, [UR4], UR8 ;  /* 0x0000000804ff75b2 */ /* 0x0087300008000100 */
[----:B------:R3:W1:Y:S01]  /*06f0*/  SYNCS.EXCH.64 URZ, [UR4+0x40], UR6 ;  /* 0x0000400604ff75b2 */ /* 0x0006620008000100 */
        /* <DEDUP_REMOVED lines=13> */
[----:B------:R3:W1:Y:S02]  /*07d0*/  SYNCS.EXCH.64 URZ, [UR4+0x78], UR6 ;  /* 0x0000780604ff75b2 */ /* 0x0006640008000100 */
[----:B---3--:R-:W-:Y:S01]  /*07e0*/  NOP ;  /* 0x0000000000007918 */ /* 0x008fe20000000000 */
.L_x_9:
[----:B------:R-:W3:Y:S01]  /*07f0*/  SHFL.IDX PT, R0, R85, RZ, 0x1f ;  /* 0x00001fff55007589 */ /* 0x000ee200000e0000 */
[----:B------:R-:W-:Y:S01]  /*0800*/  NOP ;  /* 0x0000000000007918 */ /* 0x000fe20000000000 */
[----:B---3--:R-:W-:-:S13]  /*0810*/  ISETP.NE.AND P0, PT, R0, 0x1, PT ;  /* 0x000000010000780c */ /* 0x008fda0003f05270 */
        /* <DEDUP_REMOVED lines=13> */
[----:B---3--:R3:W1:Y:S08]  /*08f0*/  SYNCS.EXCH.64 URZ, [UR4+0x80], UR8 ;  /* 0x0000800804ff75b2 */ /* 0x0086700008000100 */
[----:B------:R3:W1:Y:S01]  /*0900*/  SYNCS.EXCH.64 URZ, [UR4+0x98], UR6 ;  /* 0x0000980604ff75b2 */ /* 0x0006620008000100 */
[----:B------:R3:W1:Y:S01]  /*0910*/  SYNCS.EXCH.64 URZ, [UR4+0x88], UR8 ;  /* 0x0000880804ff75b2 */ /* 0x0006620008000100 */
[----:B------:R3:W1:Y:S01]  /*0920*/  SYNCS.EXCH.64 URZ, [UR4+0xa0], UR6 ;  /* 0x0000a00604ff75b2 */ /* 0x0006620008000100 */
[----:B------:R3:W1:Y:S01]  /*0930*/  SYNCS.EXCH.64 URZ, [UR4+0x90], UR8 ;  /* 0x0000900804ff75b2 */ /* 0x0006620008000100 */
[----:B------:R3:W1:Y:S01]  /*0940*/  SYNCS.EXCH.64 URZ, [UR4+0xa8], UR6 ;  /* 0x0000a80604ff75b2 */ /* 0x0006620008000100 */
[----:B------:R-:W-:Y:S01]  /*0950*/  NOP ;  /* 0x0000000000007918 */ /* 0x000fe20000000000 */
.L_x_10:
[----:B------:R-:W2:Y:S01]  /*0960*/  SHFL.IDX PT, R0, R85, RZ, 0x1f ;  /* 0x00001fff55007589 */ /* 0x000ea200000e0000 */
[----:B------:R-:W-:Y:S01]  /*0970*/  NOP ;  /* 0x0000000000007918 */ /* 0x000fe20000000000 */
[----:B--2---:R-:W-:-:S13]  /*0980*/  ISETP.NE.AND P0, PT, R0, 0x3, PT ;  /* 0x000000030000780c */ /* 0x004fda0003f05270 */
[----:B------:R-:W-:Y:S05]  /*0990*/  @P0 BRA `(.L_x_11) ;  /* 0x00000000002c0947 */ /* 0x000fea0003800000 */
[----:B---3--:R-:W-:Y:S01]  /*09a0*/  UMOV UR6, 0x400 ;  /* 0x0000040000067882 */ /* 0x008fe20000000000 */
[----:B------:R-:W-:Y:S01]  /*09b0*/  UMOV UR4, 0x20 ;  /* 0x0000002000047882 */ /* 0x000fe20000000000 */
[----:B------:R-:W-:Y:S02]  /*09c0*/  ULEA UR6, UR55, UR6, 0x18 ;  /* 0x0000000637067291 */ /* 0x000fe4000f8ec0ff */
[----:B------:R-:W-:-:S04]  /*09d0*/  UIADD3 UR4, UPT, UPT, -UR4, 0x100000, URZ ;  /* 0x0010000004047890 */ /* 0x000fc8000fffe1ff */
[----:B------:R-:W-:Y:S02]  /*09e0*/  USHF.L.U32 UR5, UR4, 0xb, URZ ;  /* 0x0000000b04057899 */ /* 0x000fe400080006ff */
[----:B------:R-:W-:Y:S01]  /*09f0*/  USHF.L.U32 UR4, UR4, 0x1, URZ ;  /* 0x0000000104047899 */ /* 0x000fe200080006ff */
[----:B------:R-:W-:Y:S01]  /*0a00*/  ELECT P0, URZ, PT ;  /* 0x0000000000ff782f */ /* 0x000fe20003800000 */
[----:B------:R-:W2:Y:S10]  /*0a10*/  FENCE.VIEW.ASYNC.S ;  /* 0x00000000000073c6 */ /* 0x000eb40000000000 */
[----:B--2---:R2:W3:Y:S01]  /*0a20*/  SYNCS.EXCH.64 URZ, [UR6+0xb0], UR4 ;  /* 0x0000b00406ff75b2 */ /* 0x0044e20008000100 */
[----:B------:R2:W1:Y:S01]  /*0a30*/  SYNCS.EXCH.64 URZ, [UR6+0xb8], UR4 ;  /* 0x0000b80406ff75b2 */ /* 0x0004620008000100 */
[----:B------:R-:W-:Y:S01]  /*0a40*/  NOP ;  /* 0x0000000000007918 */ /* 0x000fe20000000000 */
.L_x_11:
[----:B------:R-:W4:Y:S01]  /*0a50*/  SHFL.IDX PT, R0, R85, RZ, 0x1f ;  /* 0x00001fff55007589 */ /* 0x000f2200000e0000 */
[----:B------:R-:W-:Y:S01]  /*0a60*/  NOP ;  /* 0x0000000000007918 */ /* 0x000fe20000000000 */
[----:B----4-:R-:W-:-:S13]  /*0a70*/  ISETP.NE.AND P0, PT, R0, 0x4, PT ;  /* 0x000000040000780c */ /* 0x010fda0003f05270 */
[----:B------:R-:W-:Y:S05]  /*0a80*/  @P0 BRA `(.L_x_12) ;  /* 0x0000000000480947 */ /* 0x000fea0003800000 */
[----:B--23--:R-:W-:Y:S01]  /*0a90*/  UMOV UR4, 0x720 ;  /* 0x0000072000047882 */ /* 0x00cfe20000000000 */
[----:B------:R-:W-:Y:S01]  /*0aa0*/  UMOV UR6, 0x400 ;  /* 0x0000040000067882 */ /* 0x000fe20000000000 */
[----:B------:R-:W-:Y:S01]  /*0ab0*/  USEL UR4, UR4, 0x620, UP4 ;  /* 0x0000062004047887 */ /* 0x000fe2000a000000 */
        /* <DEDUP_REMOVED lines=9> */
[----:B------:R-:W2:Y:S02]  /*0b50*/  FENCE.VIEW.ASYNC.S ;  /* 0x00000000000073c6 */ /* 0x000ea40000000000 */
[----:B--2---:R4:W2:Y:S08]  /*0b60*/  SYNCS.EXCH.64 URZ, [UR6+0xc0], UR8 ;  /* 0x0000c00806ff75b2 */ /* 0x0048b00008000100 */
[----:B------:R4:W3:Y:S01]  /*0b70*/  SYNCS.EXCH.64 URZ, [UR6+0xd0], UR4 ;  /* 0x0000d00406ff75b2 */ /* 0x0008e20008000100 */
[----:B------:R4:W1:Y:S01]  /*0b80*/  SYNCS.EXCH.64 URZ, [UR6+0xc8], UR8 ;  /* 0x0000c80806ff75b2 */ /* 0x0008620008000100 */
[----:B------:R4:W1:Y:S02]  /*0b90*/  SYNCS.EXCH.64 URZ, [UR6+0xd8], UR4 ;  /* 0x0000d80406ff75b2 */ /* 0x0008640008000100 */
[----:B----4-:R-:W-:Y:S01]  /*0ba0*/  NOP ;  /* 0x0000000000007918 */ /* 0x010fe20000000000 */
.L_x_12:
[----:B------:R-:W4:Y:S01]  /*0bb0*/  SHFL.IDX PT, R0, R85, RZ, 0x1f ;  /* 0x00001fff55007589 */ /* 0x000f2200000e0000 */
[----:B------:R-:W-:Y:S01]  /*0bc0*/  NOP ;  /* 0x0000000000007918 */ /* 0x000fe20000000000 */
[----:B----4-:R-:W-:-:S13]  /*0bd0*/  ISETP.NE.AND P0, PT, R0, 0x5, PT ;  /* 0x000000050000780c */ /* 0x010fda0003f05270 */
[----:B------:R-:W-:Y:S05]  /*0be0*/  @P0 BRA `(.L_x_13) ;  /* 0x0000000000440947 */ /* 0x000fea0003800000 */
[----:B--23--:R-:W-:Y:S01]  /*0bf0*/  UMOV UR4, 0x400 ;  /* 0x0000040000047882 */ /* 0x00cfe20000000000 */
        /* <DEDUP_REMOVED lines=16> */
.L_x_13:
[----:B------:R-:W4:Y:S01]  /*0d00*/  SHFL.IDX PT, R0, R85, RZ, 0x1f ;  /* 0x00001fff55007589 */ /* 0x000f2200000e0000 */
[----:B------:R-:W-:Y:S01]  /*0d10*/  ISETP.NE.OR P1, PT, RZ, UR18, !P1 ;  /* 0x00000012ff007c0c */ /* 0x000fe2000cf25670 */
[----:B------:R-:W-:Y:S01]  /*0d20*/  NOP ;  /* 0x0000000000007918 */ /* 0x000fe20000000000 */
[----:B----4-:R-:W-:-:S13]  /*0d30*/  ISETP.NE.AND P0, PT, R0, 0x3, PT ;  /* 0x000000030000780c */ /* 0x010fda0003f05270 */
[----:B------:R-:W-:Y:S05]  /*0d40*/  @P0 BRA `(.L_x_14) ;  /* 0x0000000000340947 */ /* 0x000fea0003800000 */
[----:B--23--:R-:W-:Y:S01]  /*0d50*/  UMOV UR4, 0x400 ;  /* 0x0000040000047882 */ /* 0x00cfe20000000000 */
[----:B------:R-:W-:Y:S01]  /*0d60*/  UMOV UR6, 0x20 ;  /* 0x0000002000067882 */ /* 0x000fe20000000000 */
[----:B------:R-:W-:Y:S02]  /*0d70*/  ULEA UR4, UR55, UR4, 0x18 ;  /* 0x0000000437047291 */ /* 0x000fe4000f8ec0ff */
[----:B------:R-:W-:-:S04]  /*0d80*/  UIADD3 UR6, UPT, UPT, -UR6, 0x100000, URZ ;  /* 0x0010000006067890 */ /* 0x000fc8000fffe1ff */
[----:B------:R-:W-:Y:S02]  /*0d90*/  USHF.L.U32 UR7, UR6, 0xb, URZ ;  /* 0x0000000b06077899 */ /* 0x000fe400080006ff */
[----:B------:R-:W-:Y:S01]  /*0da0*/  USHF.L.U32 UR6, UR6, 0x1, URZ ;  /* 0x0000000106067899 */ /* 0x000fe200080006ff */
[----:B------:R-:W-:Y:S01]  /*0db0*/  ELECT P0, URZ, PT ;  /* 0x0000000000ff782f */ /* 0x000fe20003800000 */
[----:B------:R-:W2:Y:S10]  /*0dc0*/  FENCE.VIEW.ASYNC.S ;  /* 0x00000000000073c6 */ /* 0x000eb40000000000 */
[----:B--2---:R4:W2:Y:S01]  /*0dd0*/  SYNCS.EXCH.64 URZ, [UR4+0x100], UR6 ;  /* 0x0001000604ff75b2 */ /* 0x0048a20008000100 */
[----:B------:R4:W3:Y:S01]  /*0de0*/  SYNCS.EXCH.64 URZ, [UR4+0x110], UR6 ;  /* 0x0001100604ff75b2 */ /* 0x0008e20008000100 */
[----:B------:R4:W1:Y:S01]  /*0df0*/  SYNCS.EXCH.64 URZ, [UR4+0x108], UR6 ;  /* 0x0001080604ff75b2 */ /* 0x0008620008000100 */
[----:B------:R4:W1:Y:S02]  /*0e00*/  SYNCS.EXCH.64 URZ, [UR4+0x118], UR6 ;  /* 0x0001180604ff75b2 */ /* 0x0008640008000100 */
[----:B----4-:R-:W-:Y:S01]  /*0e10*/  NOP ;  /* 0x0000000000007918 */ /* 0x010fe20000000000 */
.L_x_14:
[----:B------:R-:W-:Y:S01]  /*0e20*/  VOTEU.ALL UP0, P1 ;  /* 0x0000000000ff7886 */ /* 0x000fe20000800000 */
[----:B--23--:R-:W-:Y:S01]  /*0e30*/  UMOV UR4, 0x20 ;  /* 0x0000002000047882 */ /* 0x00cfe20000000000 */
[----:B------:R-:W2:Y:S01]  /*0e40*/  LDCU UR7, c[0x0][0x36c] ;  /* 0x00006d80ff0777ac */ /* 0x000ea20008000800 */
[----:B------:R-:W-:Y:S01]  /*0e50*/  NOP ;  /* 0x0000000000007918 */ /* 0x000fe20000000000 */
[----:B------:R-:W-:Y:S01]  /*0e60*/  LOP3.LUT R5, R92, 0x1f, RZ, 0xc0, !PT ;  /* 0x0000001f5c057812 */ /* 0x000fe200078ec0ff */
[----:B------:R-:W-:Y:S01]  /*0e70*/  @!UP0 UMOV UR6, 0x400 ;  /* 0x0000040000068882 */ /* 0x000fe20000000000 */
[----:B------:R-:W-:-:S04]  /*0e80*/  @!UP0 UIADD3 UR4, UPT, UPT, -UR4, 0x100000, URZ ;  /* 0x0010000004048890 */ /* 0x000fc8000fffe1ff */
[----:B------:R-:W-:Y:S02]  /*0e90*/  @!UP0 USHF.L.U32 UR5, UR4, 0xb, URZ ;  /* 0x0000000b04058899 */ /* 0x000fe400080006ff */
[----:B------:R-:W-:Y:S02]  /*0ea0*/  @!UP0 USHF.L.U32 UR4, UR4, 0x1, URZ ;  /* 0x0000000104048899 */ /* 0x000fe400080006ff */
[----:B------:R-:W-:Y:S01]  /*0eb0*/  @!UP0 ULEA UR6, UR55, UR6, 0x18 ;  /* 0x0000000637068291 */ /* 0x000fe2000f8ec0ff */
[----:B------:R-:W-:Y:S01]  /*0ec0*/  VOTEU.ALL UP0, P1 ;  /* 0x0000000000ff7886 */ /* 0x000fe20000800000 */
[----:B------:R-:W-:Y:S02]  /*0ed0*/  UISETP.NE.AND UP5, UPT, UR18, URZ, UPT ;  /* 0x000000ff1200728c */ /* 0x000fe4000bfa5270 */
[----:B--2---:R-:W-:Y:S01]  /*0ee0*/  UISETP.EQ.U32.AND UP6, UPT, UR7, 0x1, UPT ;  /* 0x000000010700788c */ /* 0x004fe2000bfc2070 */
[----:B------:R-:W2:Y:S07]  /*0ef0*/  FENCE.VIEW.ASYNC.S ;  /* 0x00000000000073c6 */ /* 0x000eae0000000000 */
[----:B--2---:R2:W3:Y:S01]  /*0f00*/  @!UP0 SYNCS.EXCH.64 URZ, [UR6+0x120], UR4 ;  /* 0x0001200406ff85b2 */ /* 0x0044e20008000100 */
[----:B------:R-:W-:Y:S05]  /*0f10*/  BRA.U !UP6, `(.L_x_15) ;  /* 0x000000010e087547 */ /* 0x000fea000b800000 */
[----:B-1-3--:R-:W-:Y:S01]  /*0f20*/  UCGABAR_ARV ;  /* 0x00000000000079c7 */ /* 0x00afe20008000000 */
[----:B------:R-:W-:Y:S05]  /*0f30*/  BRA `(.L_x_16) ;  /* 0x0000000000047947 */ /* 0x000fea0003800000 */
.L_x_15:
[----:B-1-3--:R-:W-:Y:S01]  /*0f40*/  NOP ;  /* 0x0000000000007918 */ /* 0x00afe20000000000 */
.L_x_16:
[----:B------:R-:W1:Y:S01]  /*0f50*/  S2UR UR63, SR_CTAID.X ;  /* 0x00000000003f79c3 */ /* 0x000e620000002500 */
[----:B------:R-:W-:-:S05]  /*0f60*/  CS2R.32 R87, SR_CgaSize ;  /* 0x0000000000577805 */ /* 0x000fca0000008a00 */
[----:B------:R-:W-:-:S05]  /*0f70*/  IMAD R87, R87, -0xa0, RZ ;  /* 0xffffff6057577824 */ /* 0x000fca00078e02ff */
[----:B--2---:R-:W-:-:S14]  /*0f80*/  R2UR UR5, R87 ;  /* 0x00000000570572ca */ /* 0x004fdc00000e0000 */
[----:B------:R-:W2:Y:S01]  /*0f90*/  LDCU UR5, c[0x0][UR5+0x2b0] ;  /* 0x00005600050577ac */ /* 0x000ea20008000800 */
[----:B------:R-:W-:Y:S02]  /*0fa0*/  R2UR UR9, R4 ;  /* 0x00000000040972ca */ /* 0x000fe400000e0000 */
[----:B------:R-:W-:-:S05]  /*0fb0*/  CS2R.32 R87, SR_CgaSize ;  /* 0x0000000000577805 */ /* 0x000fca0000008a00 */
[----:B------:R-:W-:-:S05]  /*0fc0*/  IMAD R87, R87, -0xa0, RZ ;  /* 0xffffff6057577824 */ /* 0x000fca00078e02ff */
[----:B------:R-:W-:-:S14]  /*0fd0*/  R2UR UR4, R87 ;  /* 0x00000000570472ca */ /* 0x000fdc00000e0000 */
[----:B------:R-:W3:Y:S01]  /*0fe0*/  LDCU UR4, c[0x0][UR4+0x2b4] ;  /* 0x00005680040477ac */ /* 0x000ee20008000800 */
[----:B------:R-:W4:Y:S01]  /*0ff0*/  S2UR UR26, SR_CTAID.Y ;  /* 0x00000000001a79c3 */ /* 0x000f220000002600 */
[----:B------:R-:W-:-:S05]  /*1000*/  CS2R.32 R87, SR_CgaSize ;  /* 0x0000000000577805 */ /* 0x000fca0000008a00 */
[----:B------:R-:W-:-:S05]  /*1010*/  IMAD R87, R87, -0xa0, RZ ;  /* 0xffffff6057577824 */ /* 0x000fca00078e02ff */
[----:B------:R-:W-:-:S14]  /*1020*/  R2UR UR7, R87 ;  /* 0x00000000570772ca */ /* 0x000fdc00000e0000 */
[----:B------:R-:W3:Y:S01]  /*1030*/  LDCU UR7, c[0x0][UR7+0x2a0] ;  /* 0x00005400070777ac */ /* 0x000ee20008000800 */
[----:B------:R-:W-:-:S05]  /*1040*/  CS2R.32 R87, SR_CgaSize ;  /* 0x0000000000577805 */ /* 0x000fca0000008a00 */
[----:B------:R-:W-:-:S05]  /*1050*/  IMAD R87, R87, -0xa0, RZ ;  /* 0xffffff6057577824 */ /* 0x000fca00078e02ff */
[----:B------:R-:W-:-:S14]  /*1060*/  R2UR UR8, R87 ;  /* 0x00000000570872ca */ /* 0x000fdc00000e0000 */
[----:B------:R-:W3:Y:S01]  /*1070*/  LDCU UR8, c[0x0][UR8+0x2a4] ;  /* 0x00005480080877ac */ /* 0x000ee20008000800 */
[----:B------:R-:W-:Y:S02]  /*1080*/  UISETP.GT.U32.AND UP0, UPT, UR9, 0xffff, UPT ;  /* 0x0000ffff0900788c */ /* 0x000fe4000bf04070 */
[----:B------:R-:W-:Y:S02]  /*1090*/  USHF.R.U32.HI UR60, URZ, 0x1, UR55 ;  /* 0x00000001ff3c7899 */ /* 0x000fe40008011637 */
[----:B------:R-:W-:Y:S01]  /*10a0*/  USHF.L.U32 UR43, UR55, 0x9, URZ ;  /* 0x00000009372b7899 */ /* 0x000fe200080006ff */
[----:B------:R-:W3:Y:S01]  /*10b0*/  LDCU UR19, c[0x0][0xf24] ;  /* 0x0001e480ff1377ac */ /* 0x000ee20008000800 */
[----:B-1----:R-:W-:Y:S01]  /*10c0*/  I2FP.F32.U32 R2, UR63 ;  /* 0x0000003f00027c45 */ /* 0x002fe20008201000 */
[----:B------:R-:W1:Y:S04]  /*10d0*/  LDCU UR42, c[0x0][0xf24] ;  /* 0x0001e480ff2a77ac */ /* 0x000e680008000800 */
[----:B--2---:R-:W-:Y:S01]  /*10e0*/  FMUL R2, R2, UR5 ;  /* 0x0000000502027c20 */ /* 0x004fe20008400000 */
[----:B------:R-:W2:Y:S01]  /*10f0*/  LDCU UR23, c[0x0][0xf30] ;  /* 0x0001e600ff1777ac */ /* 0x000ea20008000800 */
[----:B----4-:R-:W-:-:S04]  /*1100*/  I2FP.F32.U32 R0, UR26 ;  /* 0x0000001a00007c45 */ /* 0x010fc80008201000 */
[----:B------:R-:W4:Y:S01]  /*1110*/  F2I.U32.TRUNC.NTZ R2, R2 ;  /* 0x0000000200027305 */ /* 0x000f22000020f000 */
[----:B------:R-:W-:Y:S01]  /*1120*/  USHF.L.U32 UR46, UR55, 0x8, URZ ;  /* 0x00000008372e7899 */ /* 0x000fe200080006ff */
[----:B---3--:R-:W-:Y:S01]  /*1130*/  FMUL R0, R0, UR4 ;  /* 0x0000000400007c20 */ /* 0x008fe20008400000 */
[----:B------:R-:W-:Y:S02]  /*1140*/  USHF.L.U32 UR20, UR55, 0x7, URZ ;  /* 0x0000000737147899 */ /* 0x000fe400080006ff */
[----:B------:R-:W-:Y:S01]  /*1150*/  USEL UR37, UR9, 0xffff, !UP0 ;  /* 0x0000ffff09257887 */ /* 0x000fe2000c000000 */
[----:B------:R-:W-:Y:S02]  /*1160*/  UMOV UR27, UR63 ;  /* 0x0000003f001b7c82 */ /* 0x000fe40008000000 */
[----:B------:R-:W3:Y:S01]  /*1170*/  F2I.U32.TRUNC.NTZ R0, R0 ;  /* 0x0000000000007305 */ /* 0x000ee2000020f000 */
[----:B----4-:R-:W-:Y:S02]  /*1180*/  R2UR UR4, R2 ;  /* 0x00000000020472ca */ /* 0x010fe400000e0000 */
[----:B------:R-:W-:-:S02]  /*1190*/  PRMT R2, RZ, 0x7610, R2 ;  /* 0x00007610ff027816 */ /* 0x000fc40000000002 */
[----:B---3--:R-:W-:Y:S02]  /*11a0*/  R2UR UR6, R0 ;  /* 0x00000000000672ca */ /* 0x008fe400000e0000 */
[----:B------:R-:W-:-:S07]  /*11b0*/  PRMT R0, RZ, 0x7610, R0 ;  /* 0x00007610ff007816 */ /* 0x000fce0000000000 */
[----:B------:R-:W-:-:S04]  /*11c0*/  UIADD3 UR5, UPT, UPT, -UR4, URZ, URZ ;  /* 0x000000ff04057290 */ /* 0x000fc8000fffe1ff */
[----:B------:R-:W-:Y:S02]  /*11d0*/  UIMAD UR5, UR7, UR5, UR63 ;  /* 0x00000005070572a4 */ /* 0x000fe4000f8e023f */
[----:B------:R-:W-:-:S04]  /*11e0*/  UIADD3 UR4, UPT, UPT, -UR6, URZ, URZ ;  /* 0x000000ff06047290 */ /* 0x000fc8000fffe1ff */
[----:B------:R-:W-:Y:S01]  /*11f0*/  IMAD.U32 R87, RZ, RZ, UR5 ;  /* 0x00000005ff577e24 */ /* 0x000fe2000f8e00ff */
[----:B------:R-:W-:-:S06]  /*1200*/  UIMAD UR4, UR8, UR4, UR26 ;  /* 0x00000004080472a4 */ /* 0x000fcc000f8e021a */
[----:B------:R-:W-:Y:S01]  /*1210*/  IMAD.U32 R86, RZ, RZ, UR4 ;  /* 0x00000004ff567e24 */ /* 0x000fe2000f8e00ff */
[----:B-12---:R-:W-:Y:S06]  /*1220*/  BRA.U UP5, `(.L_x_17) ;  /* 0x00000001056c7547 */ /* 0x006fec000b800000 */
[----:B------:R-:W-:Y:S02]  /*1230*/  R2UR UR4, R86 ;  /* 0x00000000560472ca */ /* 0x000fe400000e0000 */
[----:B------:R-:W-:-:S11]  /*1240*/  R2UR UR10, R87 ;  /* 0x00000000570a72ca */ /* 0x000fd600000e0000 */
[----:B------:R-:W-:Y:S02]  /*1250*/  UISETP.NE.AND UP0, UPT, UR4, URZ, UPT ;  /* 0x000000ff0400728c */ /* 0x000fe4000bf05270 */
[----:B------:R-:W-:Y:S02]  /*1260*/  ULOP3.LUT UR4, UR10, 0x2, URZ, 0x3c, !UPT ;  /* 0x000000020a047892 */ /* 0x000fe4000f8e3cff */
[----:B------:R-:W-:Y:S02]  /*1270*/  UISETP.GT.U32.AND UP2, UPT, UR10, 0x1, UP0 ;  /* 0x000000010a00788c */ /* 0x000fe40008744070 */
[----:B------:R-:W-:Y:S02]  /*1280*/  ULOP3.LUT UR5, UR10, 0x4, URZ, 0x3c, !UPT ;  /* 0x000000040a057892 */ /* 0x000fe4000f8e3cff */
[----:B------:R-:W-:Y:S02]  /*1290*/  USEL UR8, URZ, 0x1, UP2 ;  /* 0x00000001ff087887 */ /* 0x000fe40009000000 */
[----:B------:R-:W-:-:S02]  /*12a0*/  USEL UR7, URZ, 0x2, UP2 ;  /* 0x00000002ff077887 */ /* 0x000fc40009000000 */
[----:B------:R-:W-:Y:S02]  /*12b0*/  UISETP.GT.U32.AND UP2, UPT, UR4, 0x1, UP0 ;  /* 0x000000010400788c */ /* 0x000fe40008744070 */
[----:B------:R-:W-:Y:S02]  /*12c0*/  ULOP3.LUT UR4, UR10, 0x6, URZ, 0x3c, !UPT ;  /* 0x000000060a047892 */ /* 0x000fe4000f8e3cff */
[----:B------:R-:W-:Y:S02]  /*12d0*/  USEL UR6, URZ, 0x4, UP2 ;  /* 0x00000004ff067887 */ /* 0x000fe40009000000 */
[----:B------:R-:W-:Y:S02]  /*12e0*/  USEL UR9, URZ, 0x8, UP2 ;  /* 0x00000008ff097887 */ /* 0x000fe40009000000 */
[----:B------:R-:W-:Y:S02]  /*12f0*/  UISETP.GT.U32.AND UP2, UPT, UR5, 0x1, UP0 ;  /* 0x000000010500788c */ /* 0x000fe40008744070 */
[----:B------:R-:W-:-:S02]  /*1300*/  UISETP.GT.U32.AND UP0, UPT, UR4, 0x1, UP0 ;  /* 0x000000010400788c */ /* 0x000fc40008704070 */
[----:B------:R-:W-:Y:S02]  /*1310*/  USEL UR4, URZ, 0x10, UP2 ;  /* 0x00000010ff047887 */ /* 0x000fe40009000000 */
[----:B------:R-:W-:Y:S02]  /*1320*/  UIADD3 UR5, UPT, UPT, UR6, UR7, UR8 ;  /* 0x0000000706057290 */ /* 0x000fe4000fffe008 */
[----:B------:R-:W-:Y:S02]  /*1330*/  USEL UR7, URZ, 0x40, UP0 ;  /* 0x00000040ff077887 */ /* 0x000fe40008000000 */
[----:B------:R-:W-:Y:S02]  /*1340*/  USEL UR8, URZ, 0x20, UP2 ;  /* 0x00000020ff087887 */ /* 0x000fe40009000000 */
[----:B------:R-:W-:Y:S02]  /*1350*/  UIADD3 UR5, UPT, UPT, UR4, UR5, UR9 ;  /* 0x0000000504057290 */ /* 0x000fe4000fffe009 */
[----:B------:R-:W-:-:S02]  /*1360*/  ULOP3.LUT UR4, UR10, 0xfffffffe, URZ, 0xc0, !UPT ;  /* 0xfffffffe0a047892 */ /* 0x000fc4000f8ec0ff */
[----:B------:R-:W-:Y:S02]  /*1370*/  USEL UR6, URZ, 0x80, UP0 ;  /* 0x00000080ff067887 */ /* 0x000fe40008000000 */
[----:B------:R-:W-:-:S03]  /*1380*/  UIADD3 UR5, UPT, UPT, UR7, UR5, UR8 ;  /* 0x0000000507057290 */ /* 0x000fc6000fffe008 */
[----:B------:R-:W-:Y:S01]  /*1390*/  UMOV UR7, 0x3 ;  /* 0x0000000300077882 */ /* 0x000fe20000000000 */
[----:B------:R-:W-:Y:S02]  /*13a0*/  UIADD3 UR5, UPT, UPT, UR5, UR6, URZ ;  /* 0x0000000605057290 */ /* 0x000fe4000fffe0ff */
[----:B------:R-:W-:-:S04]  /*13b0*/  USHF.L.U32 UR4, UR7, UR4, URZ ;  /* 0x0000000407047299 */ /* 0x000fc800080006ff */
[----:B------:R-:W-:Y:S02]  /*13c0*/  IMAD.U32 R2, RZ, RZ, UR5 ;  /* 0x00000005ff027e24 */ /* 0x000fe4000f8e00ff */
[----:B------:R-:W-:-:S07]  /*13d0*/  IMAD.U32 R0, RZ, RZ, UR4 ;  /* 0x00000004ff007e24 */ /* 0x000fce000f8e00ff */
.L_x_17:
[----:B------:R-:W1:Y:S01]  /*13e0*/  S2UR UR36, SR_CTAID.Z ;  /* 0x00000000002479c3 */ /* 0x000e620000002700 */
[----:B------:R-:W-:Y:S01]  /*13f0*/  UISETP.GE.AND UP0, UPT, UR19, 0x1, UPT ;  /* 0x000000011300788c */ /* 0x000fe2000bf06270 */
[----:B------:R-:W-:-:S08]  /*1400*/  UMOV UR24, 0x55 ;  /* 0x0000005500187882 */ /* 0x000fd00000000000 */
[----:B------:R-:W-:Y:S05]  /*1410*/  BRA.U !UP0, `(.L_x_18) ;  /* 0x0000000108d07547 */ /* 0x000fea000b800000 */
[----:B------:R-:W2:Y:S01]  /*1420*/  LDCU.128 UR12, c[0x0][0xf10] ;  /* 0x0001e200ff0c77ac */ /* 0x000ea20008000c00 */
[----:B------:R-:W3:Y:S01]  /*1430*/  LDCU UR6, c[0x0][0x370] ;  /* 0x00006e00ff0677ac */ /* 0x000ee20008000800 */
[----:B------:R-:W4:Y:S01]  /*1440*/  LDCU UR7, c[0x0][0x374] ;  /* 0x00006e80ff0777ac */ /* 0x000f220008000800 */
[----:B------:R-:W1:Y:S01]  /*1450*/  LDCU UR21, c[0x0][0xf0c] ;  /* 0x0001e180ff1577ac */ /* 0x000e620008000800 */
[----:B------:R-:W1:Y:S01]  /*1460*/  LDCU UR22, c[0x0][0xf20] ;  /* 0x0001e400ff1677ac */ /* 0x000e620008000800 */
[----:B------:R-:W1:Y:S01]  /*1470*/  LDCU.64 UR8, c[0x0][0xf28] ;  /* 0x0001e500ff0877ac */ /* 0x000e620008000a00 */
[----:B--2---:R-:W-:Y:S02]  /*1480*/  UISETP.NE.AND UP3, UPT, UR14, 0x1, UPT ;  /* 0x000000010e00788c */ /* 0x004fe4000bf65270 */
[----:B----4-:R-:W-:Y:S02]  /*1490*/  UIMAD.WIDE.U32 UR10, UR7, UR15, URZ ;  /* 0x0000000f070a72a5 */ /* 0x010fe4000f8e00ff */
[----:B---3--:R-:W-:-:S02]  /*14a0*/  UIMAD.WIDE.U32 UR16, UR6, UR12, URZ ;  /* 0x0000000c061072a5 */ /* 0x008fc4000f8e00ff */
[----:B-1----:R-:W-:Y:S02]  /*14b0*/  UISETP.NE.AND UP0, UPT, UR21, 0x1, UPT ;  /* 0x000000011500788c */ /* 0x002fe4000bf05270 */
[----:B------:R-:W-:Y:S01]  /*14c0*/  UIMAD.WIDE.U32 UR4, UR27, UR12, URZ ;  /* 0x0000000c1b0472a5 */ /* 0x000fe2000f8e00ff */
[----:B------:R-:W-:Y:S02]  /*14d0*/  UMOV UR10, UR11 ;  /* 0x0000000b000a7c82 */ /* 0x000fe40008000000 */
[----:B------:R-:W-:Y:S01]  /*14e0*/  UMOV UR16, UR17 ;  /* 0x0000001100107c82 */ /* 0x000fe20008000000 */
[----:B------:R-:W-:Y:S02]  /*14f0*/  @UP3 USHF.R.U32.HI UR7, URZ, UR22, UR10 ;  /* 0x00000016ff073299 */ /* 0x000fe4000801160a */
[----:B------:R-:W-:Y:S02]  /*1500*/  UISETP.NE.AND UP2, UPT, UR19, 0x1, UPT ;  /* 0x000000011300788c */ /* 0x000fe4000bf45270 */
[----:B------:R-:W-:-:S02]  /*1510*/  USHF.R.U32.HI UR5, URZ, UR13, UR5 ;  /* 0x0000000dff057299 */ /* 0x000fc40008011605 */
[----:B------:R-:W-:Y:S02]  /*1520*/  @UP0 USHF.R.U32.HI UR6, URZ, UR13, UR16 ;  /* 0x0000000dff060299 */ /* 0x000fe40008011610 */
[----:B------:R-:W-:Y:S02]  /*1530*/  UIMAD.WIDE.U32 UR12, UR26, UR15, URZ ;  /* 0x0000000f1a0c72a5 */ /* 0x000fe4000f8e00ff */
[----:B------:R-:W-:Y:S02]  /*1540*/  UIMAD.WIDE.U32 UR10, UR7, UR8, URZ ;  /* 0x00000008070a72a5 */ /* 0x000fe4000f8e00ff */
[----:B------:R-:W-:Y:S02]  /*1550*/  UIMAD.WIDE.U32 UR16, UR6, UR8, URZ ;  /* 0x00000008061072a5 */ /* 0x000fe4000f8e00ff */
[----:B------:R-:W-:Y:S01]  /*1560*/  USEL UR5, UR27, UR5, !UP0 ;  /* 0x000000051b057287 */ /* 0x000fe2000c000000 */
[----:B------:R-:W-:Y:S02]  /*1570*/  UMOV UR4, UR13 ;  /* 0x0000000d00047c82 */ /* 0x000fe40008000000 */
[----:B------:R-:W-:Y:S01]  /*1580*/  UMOV UR10, UR11 ;  /* 0x0000000b000a7c82 */ /* 0x000fe20008000000 */
[----:B------:R-:W-:-:S02]  /*1590*/  USHF.R.U32.HI UR4, URZ, UR22, UR4 ;  /* 0x00000016ff047299 */ /* 0x000fc40008011604 */
[----:B------:R-:W-:Y:S01]  /*15a0*/  @UP2 USHF.R.U32.HI UR7, URZ, UR9, UR10 ;  /* 0x00000009ff072299 */ /* 0x000fe2000801160a */
[----:B------:R-:W-:Y:S01]  /*15b0*/  UMOV UR16, UR17 ;  /* 0x0000001100107c82 */ /* 0x000fe20008000000 */
[----:B------:R-:W-:Y:S02]  /*15c0*/  USEL UR4, UR26, UR4, !UP3 ;  /* 0x000000041a047287 */ /* 0x000fe4000d800000 */
[----:B------:R-:W-:Y:S02]  /*15d0*/  @UP2 USHF.R.U32.HI UR6, URZ, UR9, UR16 ;  /* 0x00000009ff062299 */ /* 0x000fe40008011610 */
[----:B------:R-:W-:Y:S02]  /*15e0*/  UIMAD UR7, UR7, UR19, URZ ;  /* 0x00000013070772a4 */ /* 0x000fe4000f8e02ff */
[----:B------:R-:W-:Y:S02]  /*15f0*/  UIMAD UR12, UR6, UR19, URZ ;  /* 0x00000013060c72a4 */ /* 0x000fe4000f8e02ff */
[----:B------:R-:W-:-:S02]  /*1600*/  UISETP.GE.AND UP0, UPT, UR4, UR7, UPT ;  /* 0x000000070400728c */ /* 0x000fc4000bf06270 */
[----:B------:R-:W-:Y:S02]  /*1610*/  UIMAD.WIDE.U32 UR10, UR4, UR8, URZ ;  /* 0x00000008040a72a5 */ /* 0x000fe4000f8e00ff */
[----:B------:R-:W-:Y:S02]  /*1620*/  UISETP.GE.OR UP0, UPT, UR5, UR12, UP0 ;  /* 0x0000000c0500728c */ /* 0x000fe40008706670 */
[----:B------:R-:W-:Y:S02]  /*1630*/  UIMAD.WIDE.U32 UR12, UR5, UR8, URZ ;  /* 0x00000008050c72a5 */ /* 0x000fe4000f8e00ff */
[----:B------:R-:W-:Y:S01]  /*1640*/  UIADD3 UR10, UPT, UPT, -UR4, URZ, URZ ;  /* 0x000000ff040a7290 */ /* 0x000fe2000fffe1ff */
[----:B------:R-:W-:Y:S01]  /*1650*/  UMOV UR8, UR11 ;  /* 0x0000000b00087c82 */ /* 0x000fe20008000000 */
[----:B------:R-:W-:Y:S02]  /*1660*/  UIADD3 UR11, UPT, UPT, -UR5, URZ, URZ ;  /* 0x000000ff050b7290 */ /* 0x000fe4000fffe1ff */
[----:B------:R-:W-:-:S03]  /*1670*/  USHF.R.U32.HI UR8, URZ, UR9, UR8 ;  /* 0x00000009ff087299 */ /* 0x000fc60008011608 */
[----:B------:R-:W-:Y:S01]  /*1680*/  @!UP0 UMOV UR7, UR13 ;  /* 0x0000000d00078c82 */ /* 0x000fe20008000000 */
[----:B------:R-:W-:Y:S02]  /*1690*/  UIMAD UR26, UR14, UR10, UR26 ;  /* 0x0000000a0e1a72a4 */ /* 0x000fe4000f8e021a */
[----:B------:R-:W-:Y:S02]  /*16a0*/  USEL UR8, UR4, UR8, !UP2 ;  /* 0x0000000804087287 */ /* 0x000fe4000d000000 */
[----:B------:R-:W-:Y:S02]  /*16b0*/  @!UP0 USHF.R.U32.HI UR7, URZ, UR9, UR7 ;  /* 0x00000009ff078299 */ /* 0x000fe40008011607 */
[----:B------:R-:W-:Y:S02]  /*16c0*/  UIADD3 UR9, UPT, UPT, -UR8, URZ, URZ ;  /* 0x000000ff08097290 */ /* 0x000fe4000fffe1ff */
[----:B------:R-:W-:Y:S02]  /*16d0*/  @!UP0 USEL UR7, UR5, UR7, !UP2 ;  /* 0x0000000705078287 */ /* 0x000fe4000d000000 */
[----:B------:R-:W-:-:S02]  /*16e0*/  UIMAD UR9, UR19, UR9, UR4 ;  /* 0x00000009130972a4 */ /* 0x000fc4000f8e0204 */
[----:B------:R-:W-:Y:S02]  /*16f0*/  @!UP0 UIADD3 UR8, UPT, UPT, UR8, -UR7, URZ ;  /* 0x8000000708088290 */ /* 0x000fe4000fffe0ff */
[----:B------:R-:W-:Y:S02]  /*1700*/  @!UP0 UIMAD UR6, UR9, UR6, UR7 ;  /* 0x00000006090682a4 */ /* 0x000fe4000f8e0207 */
[----:B------:R-:W-:Y:S02]  /*1710*/  @!UP0 UIMAD UR4, UR8, UR19, UR5 ;  /* 0x00000013080482a4 */ /* 0x000fe4000f8e0205 */
[----:B------:R-:W-:Y:S02]  /*1720*/  UIMAD UR27, UR21, UR11, UR27 ;  /* 0x0000000b151b72a4 */ /* 0x000fe4000f8e021b */
[----:B------:R-:W-:Y:S01]  /*1730*/  UIMAD UR26, UR4, UR14, UR26 ;  /* 0x0000000e041a72a4 */ /* 0x000fe2000f8e021a */
[----:B------:R-:W-:Y:S02]  /*1740*/  @!UP0 UMOV UR5, UR6 ;  /* 0x0000000600058c82 */ /* 0x000fe40008000000 */
[----:B------:R-:W-:-:S12]  /*1750*/  UIMAD UR27, UR5, UR21, UR27 ;  /* 0x00000015051b72a4 */ /* 0x000fd8000f8e021b */
.L_x_18:
[----:B------:R-:W-:Y:S02]  /*1760*/  UISETP.NE.AND UP2, UPT, UR23, 0x1, UPT ;  /* 0x000000011700788c */ /* 0x000fe4000bf45270 */
[----:B------:R-:W-:Y:S02]  /*1770*/  ULOP3.LUT UR46, UR46, 0x700, URZ, 0xc0, !UPT ;  /* 0x000007002e2e7892 */ /* 0x000fe4000f8ec0ff */
[----:B------:R-:W-:Y:S02]  /*1780*/  ULOP3.LUT UR37, UR37, 0xffff, URZ, 0xc0, !UPT ;  /* 0x0000ffff25257892 */ /* 0x000fe4000f8ec0ff */
[----:B------:R-:W-:Y:S02]  /*1790*/  UISETP.NE.AND UP0, UPT, UR18, 0x2, UPT ;  /* 0x000000021200788c */ /* 0x000fe4000bf05270 */
[----:B------:R-:W-:Y:S02]  /*17a0*/  ULOP3.LUT UR64, UR63, 0x1, URZ, 0xc0, !UPT ;  /* 0x000000013f407892 */ /* 0x000fe4000f8ec0ff */
[----:B------:R-:W-:-:S02]  /*17b0*/  ULOP3.LUT UR60, UR60, 0x3, URZ, 0xc0, !UPT ;  /* 0x000000033c3c7892 */ /* 0x000fc4000f8ec0ff */
[----:B------:R-:W-:Y:S02]  /*17c0*/  ULOP3.LUT UR43, UR43, 0xc00, URZ, 0xc0, !UPT ;  /* 0x00000c002b2b7892 */ /* 0x000fe4000f8ec0ff */
[----:B------:R-:W-:Y:S02]  /*17d0*/  ULOP3.LUT UR10, UR20, 0x80, URZ, 0xc0, !UPT ;  /* 0x00000080140a7892 */ /* 0x000fe4000f8ec0ff */
[----:B------:R-:W-:Y:S02]  /*17e0*/  USHF.R.U32.HI UR50, URZ, 0x9, UR46 ;  /* 0x00000009ff327899 */ /* 0x000fe4000801162e */
[----:B------:R-:W-:Y:S01]  /*17f0*/  USHF.L.U32 UR37, UR24, UR37, URZ ;  /* 0x0000002518257299 */ /* 0x000fe200080006ff */
[----:B------:R-:W-:Y:S11]  /*1800*/  BRA.U UP2, `(.L_x_19) ;  /* 0x0000000102407547 */ /* 0x000ff6000b800000 */
[----:B------:R-:W2:Y:S01]  /*1810*/  LDCU.128 UR12, c[0x0][0xf10] ;  /* 0x0001e200ff0c77ac */ /* 0x000ea20008000c00 */
[----:B------:R-:W3:Y:S01]  /*1820*/  LDCU UR8, c[0x0][0xf0c] ;  /* 0x0001e180ff0877ac */ /* 0x000ee20008000800 */
[----:B------:R-:W4:Y:S01]  /*1830*/  LDCU UR9, c[0x0][0xf20] ;  /* 0x0001e400ff0977ac */ /* 0x000f220008000800 */
[----:B--2---:R-:W-:Y:S02]  /*1840*/  UIMAD.WIDE.U32 UR4, UR27, UR12, URZ ;  /* 0x0000000c1b0472a5 */ /* 0x004fe4000f8e00ff */
[----:B------:R-:W-:Y:S02]  /*1850*/  UIMAD.WIDE.U32 UR6, UR26, UR15, URZ ;  /* 0x0000000f1a0672a5 */ /* 0x000fe4000f8e00ff */
[----:B---3--:R-:W-:Y:S02]  /*1860*/  UISETP.NE.AND UP2, UPT, UR8, 0x1, UPT ;  /* 0x000000010800788c */ /* 0x008fe4000bf45270 */
[----:B------:R-:W-:-:S03]  /*1870*/  USHF.R.U32.HI UR5, URZ, UR13, UR5 ;  /* 0x0000000dff057299 */ /* 0x000fc60008011605 */
[----:B------:R-:W-:Y:S01]  /*1880*/  UMOV UR4, UR7 ;  /* 0x0000000700047c82 */ /* 0x000fe20008000000 */
[----:B------:R-:W-:Y:S02]  /*1890*/  USEL UR5, UR27, UR5, !UP2 ;  /* 0x000000051b057287 */ /* 0x000fe4000d000000 */
[----:B------:R-:W-:Y:S02]  /*18a0*/  UISETP.NE.AND UP2, UPT, UR14, 0x1, UPT ;  /* 0x000000010e00788c */ /* 0x000fe4000bf45270 */
[----:B----4-:R-:W-:-:S04]  /*18b0*/  USHF.R.U32.HI UR4, URZ, UR9, UR4 ;  /* 0x00000009ff047299 */ /* 0x010fc80008011604 */
[----:B------:R-:W-:-:S04]  /*18c0*/  USEL UR4, UR26, UR4, !UP2 ;  /* 0x000000041a047287 */ /* 0x000fc8000d000000 */
[----:B------:R-:W-:Y:S02]  /*18d0*/  UIADD3 UR6, UPT, UPT, UR5, -UR4, URZ ;  /* 0x8000000405067290 */ /* 0x000fe4000fffe0ff */
[----:B------:R-:W-:Y:S02]  /*18e0*/  UIADD3 UR4, UPT, UPT, -UR5, UR4, URZ ;  /* 0x0000000405047290 */ /* 0x000fe4000fffe1ff */
[----:B------:R-:W-:Y:S02]  /*18f0*/  UIMAD UR26, UR6, UR14, UR26 ;  /* 0x0000000e061a72a4 */ /* 0x000fe4000f8e021a */
[----:B------:R-:W-:-:S12]  /*1900*/  UIMAD UR27, UR4, UR8, UR27 ;  /* 0x00000008041b72a4 */ /* 0x000fd8000f8e021b */
.L_x_19:
[----:B------:R-:W-:Y:S05]  /*1910*/  BRA.U !UP6, `(.L_x_20) ;  /* 0x000000010e0c7547 */ /* 0x000fea000b800000 */
[----:B------:R-:W-:Y:S01]  /*1920*/  UCGABAR_WAIT ;  /* 0x0000000000007dc7 */ /* 0x000fe20008000000 */
[----:B------:R-:W-:Y:S01]  /*1930*/  CCTL.IVALL ;  /* 0x00000000ff00798f */ /* 0x000fe20002000000 */
[----:B------:R-:W-:Y:S05]  /*1940*/  BRA `(.L_x_21) ;  /* 0x0000000000047947 */ /* 0x000fea0003800000 */
.L_x_20:
[----:B------:R-:W-:Y:S06]  /*1950*/  BAR.SYNC.DEFER_BLOCKING 0x0 ;  /* 0x0000000000007b1d */ /* 0x000fec0000010000 */
.L_x_21:
[----:B------:R-:W-:Y:S05]  /*1960*/  BRA.U UP0, `(.L_x_22) ;  /* 0x00000019003c7547 */ /* 0x000fea000b800000 */
[----:B------:R-:W2:Y:S01]  /*1970*/  LDCU UR6, c[0x0][0x38c] ;  /* 0x00007180ff0677ac */ /* 0x000ea20008000800 */
[----:B------:R-:W-:Y:S01]  /*1980*/  PLOP3.LUT P2, PT, PT, PT, UP4, 0x80, 0x8 ;  /* 0x000000000008781c */ /* 0x000fe20003f4f048 */
[----:B------:R-:W-:Y:S01]  /*1990*/  IMAD.MOV.U32 R12, RZ, RZ, 0x1 ;  /* 0x00000001ff0c7424 */ /* 0x000fe200078e00ff */
[----:B------:R-:W-:Y:S02]  /*19a0*/  ISETP.NE.AND P3, PT, R5, RZ, P4 ;  /* 0x000000ff0500720c */ /* 0x000fe40002765270 */
[----:B------:R-:W-:Y:S02]  /*19b0*/  CS2R R10, SRZ ;  /* 0x00000000000a7805 */ /* 0x000fe4000001ff00 */
[----:B------:R-:W-:Y:S01]  /*19c0*/  PLOP3.LUT P2, PT, P2, PT, PT, 0x8, 0x80 ;  /* 0x000000000080781c */ /* 0x000fe2000174e170 */
[----:B------:R-:W-:Y:S01]  /*19d0*/  IMAD.MOV.U32 R9, RZ, RZ, RZ ;  /* 0x000000ffff097224 */ /* 0x000fe200078e00ff */
[----:B------:R-:W3:Y:S01]  /*19e0*/  LDCU UR56, c[0x0][0x370] ;  /* 0x00006e00ff3877ac */ /* 0x000ee20008000800 */
[----:B------:R-:W-:Y:S01]  /*19f0*/  IMAD.MOV.U32 R8, RZ, RZ, 0x1 ;  /* 0x00000001ff087424 */ /* 0x000fe200078e00ff */
[----:B------:R-:W4:Y:S01]  /*1a00*/  LDCU.64 UR44, c[0x0][0x348] ;  /* 0x00006900ff2c77ac */ /* 0x000f220008000a00 */
[----:B------:R-:W-:Y:S01]  /*1a10*/  ULEA UR60, UR64, UR60, 0x2 ;  /* 0x0000003c403c7291 */ /* 0x000fe2000f8e10ff */
[----:B------:R-:W1:Y:S01]  /*1a20*/  LDCU UR54, c[0x0][0x374] ;  /* 0x00006e80ff3677ac */ /* 0x000e620008000800 */
[----:B--2---:R-:W-:-:S02]  /*1a30*/  UIADD3 UR5, UPT, UPT, UR6, 0xff, URZ ;  /* 0x000000ff06057890 */ /* 0x004fc4000fffe0ff */
[----:B------:R-:W-:Y:S02]  /*1a40*/  UIADD3 UR62, UPT, UPT, UR6, 0x1fe, URZ ;  /* 0x000001fe063e7890 */ /* 0x000fe4000fffe0ff */
[----:B------:R-:W-:Y:S01]  /*1a50*/  USHF.R.S32.HI UR4, URZ, 0x1f, UR5 ;  /* 0x0000001fff047899 */ /* 0x000fe20008011405 */
[----:B------:R-:W-:-:S03]  /*1a60*/  UMOV UR15, URZ ;  /* 0x000000ff000f7c82 */ /* 0x000fc60008000000 */
[----:B------:R-:W-:Y:S02]  /*1a70*/  ULEA.HI UR4, UR4, UR5, URZ, 0x8 ;  /* 0x0000000504047291 */ /* 0x000fe4000f8f40ff */
[----:B------:R-:W-:Y:S02]  /*1a80*/  UIADD3 UR5, UPT, UPT, UR6, -0x1, URZ ;  /* 0xffffffff06057890 */ /* 0x000fe4000fffe0ff */
[----:B------:R-:W-:Y:S02]  /*1a90*/  USHF.R.S32.HI UR58, URZ, 0x8, UR4 ;  /* 0x00000008ff3a7899 */ /* 0x000fe40008011404 */
[----:B------:R-:W-:Y:S02]  /*1aa0*/  UISETP.GE.U32.AND UP1, UPT, UR5, -0x1ff, UPT ;  /* 0xfffffe010500788c */ /* 0x000fe4000bf26070 */
[----:B------:R-:W-:-:S04]  /*1ab0*/  UISETP.LT.U32.AND UP0, UPT, UR58, 0x8, UPT ;  /* 0x000000083a00788c */ /* 0x000fc8000bf01070 */
[----:B------:R-:W-:Y:S02]  /*1ac0*/  USEL UR57, UR58, 0x8, UP0 ;  /* 0x000000083a397887 */ /* 0x000fe40008000000 */
[----:B------:R-:W-:Y:S02]  /*1ad0*/  UISETP.NE.AND UP0, UPT, UR18, URZ, UPT ;  /* 0x000000ff1200728c */ /* 0x000fe4000bf05270 */
[----:B------:R-:W-:Y:S02]  /*1ae0*/  UIADD3 UR4, UPT, UPT, UR57, -0x1, URZ ;  /* 0xffffffff39047890 */ /* 0x000fe4000fffe0ff */
[----:B------:R-:W-:Y:S02]  /*1af0*/  @UP1 UIADD3 UR4, UPT, UPT, UR57, URZ, URZ ;  /* 0x000000ff39041290 */ /* 0x000fe4000fffe0ff */
[----:B------:R-:W-:Y:S02]  /*1b00*/  USEL UR47, UR47, 0x2, UP0 ;  /* 0x000000022f2f7887 */ /* 0x000fe40008000000 */
[----:B------:R-:W-:-:S02]  /*1b10*/  UIADD3 UR61, UPT, UPT, UR58, -UR57, URZ ;  /* 0x800000393a3d7290 */ /* 0x000fc4000fffe0ff */
[----:B------:R-:W-:Y:S02]  /*1b20*/  UIADD3 UR51, UPT, UPT, UR4, 0x1, URZ ;  /* 0x0000000104337890 */ /* 0x000fe4000fffe0ff */
[----:B-1-34-:R-:W-:-:S12]  /*1b30*/  UIADD3 UR59, UPT, UPT, -UR4, URZ, URZ ;  /* 0x000000ff043b7290 */ /* 0x01afd8000fffe1ff */
.L_x_46:
[----:B------:R-:W-:Y:S01]  /*1b40*/  UISETP.NE.AND UP0, UPT, UR55, URZ, UPT ;  /* 0x000000ff3700728c */ /* 0x000fe2000bf05270 */
[----:B-1----:R-:W1:Y:S08]  /*1b50*/  S2UR UR55, SR_CgaCtaId ;  /* 0x00000000003779c3 */ /* 0x002e700000008800 */
[----:B---3--:R-:W-:Y:S05]  /*1b60*/  BRA.U UP0, `(.L_x_23) ;  /* 0x0000000100347547 */ /* 0x008fea000b800000 */
[----:B------:R-:W2:Y:S01]  /*1b70*/  S2R R0, SR_CgaCtaId ;  /* 0x0000000000007919 */ /* 0x000ea20000008800 */
[----:B------:R-:W-:Y:S02]  /*1b80*/  MOV R3, 0x400 ;  /* 0x0000040000037802 */ /* 0x000fe40000000f00 */
[----:B------:R-:W-:Y:S02]  /*1b90*/  SHF.L.U32 R2, R8, 0x1f, RZ ;  /* 0x0000001f08027819 */ /* 0x000fe400000006ff */
[----:B--2---:R-:W-:-:S05]  /*1ba0*/  LEA R0, R0, R3, 0x18 ;  /* 0x0000000300007211 */ /* 0x004fca00078ec0ff */
[----:B------:R-:W-:-:S04]  /*1bb0*/  IMAD R3, R9, 0x8, R0 ;  /* 0x0000000809037824 */ /* 0x000fc800078e0200 */
[----:B------:R-:W2:Y:S02]  /*1bc0*/  SYNCS.PHASECHK.TRANS64.TRYWAIT P0, [R3+URZ+0x110], R2 ;  /* 0x00011002030075a7 */ /* 0x000ea400080011ff */
[----:B--2---:R-:W-:Y:S05]  /*1bd0*/  @!P0 BRA `(.L_x_24) ;  /* 0x0000007400e88947 */ /* 0x004fea0003800000 */
.L_x_141:
[----:B------:R-:W-:Y:S01]  /*1be0*/  VIADD R9, R9, 0x1 ;  /* 0x0000000109097836 */ /* 0x000fe20000000000 */
[----:B------:R2:W-:Y:S04]  /*1bf0*/  SYNCS.ARRIVE.TRANS64.A1T0 RZ, [R3+URZ+0x100], RZ ;  /* 0x000100ff03ff79a7 */ /* 0x0005e800081000ff */
[----:B------:R-:W-:-:S04]  /*1c00*/  ISETP.NE.AND P0, PT, R9, 0x2, PT ;  /* 0x000000020900780c */ /* 0x000fc80003f05270 */
[----:B------:R-:W-:Y:S02]  /*1c10*/  SEL R9, R9, RZ, P0 ;  /* 0x000000ff09097207 */ /* 0x000fe40000000000 */
[----:B--2---:R-:W-:-:S04]  /*1c20*/  SEL R3, RZ, 0x1, P0 ;  /* 0x00000001ff037807 */ /* 0x004fc80000000000 */
[----:B------:R-:W-:Y:S02]  /*1c30*/  LOP3.LUT R8, R8, R3, RZ, 0x3c, !PT ;  /* 0x0000000308087212 */ /* 0x000fe400078e3cff */
.L_x_23:
[----:B------:R-:W-:Y:S01]  /*1c40*/  UMOV UR5, 0x400 ;  /* 0x0000040000057882 */ /* 0x000fe20000000000 */
[----:B------:R-:W-:Y:S01]  /*1c50*/  SHF.L.U32 R0, R12, 0x1f, RZ ;  /* 0x0000001f0c007819 */ /* 0x000fe200000006ff */
[----:B-1----:R-:W-:Y:S02]  /*1c60*/  ULEA UR5, UR55, UR5, 0x18 ;  /* 0x0000000537057291 */ /* 0x002fe4000f8ec0ff */
[----:B------:R-:W-:Y:S02]  /*1c70*/  UISETP.GE.U32.AND UP0, UPT, UR62, 0x1ff, UPT ;  /* 0x000001ff3e00788c */ /* 0x000fe4000bf06070 */
[----:B------:R-:W-:Y:S02]  /*1c80*/  ULEA UR4, UR15, UR5, 0x3 ;  /* 0x000000050f047291 */ /* 0x000fe4000f8e18ff */
[----:B------:R-:W-:Y:S01]  /*1c90*/  ULEA.HI UR12, UR26, UR26, URZ, 0x1 ;  /* 0x0000001a1a0c7291 */ /* 0x000fe2000f8f08ff */
[----:B------:R-:W-:-:S03]  /*1ca0*/  UMOV UR14, URZ ;  /* 0x000000ff000e7c82 */ /* 0x000fc60008000000 */
[----:B------:R-:W-:-:S03]  /*1cb0*/  USHF.R.S32.HI UR12, URZ, 0x1, UR12 ;  /* 0x00000001ff0c7899 */ /* 0x000fc6000801140c */
[----:B------:R1:W2:Y:S01]  /*1cc0*/  SYNCS.PHASECHK.TRANS64.TRYWAIT P1, [UR4+0x40], R0 ;  /* 0x00004000ff0075a7 */ /* 0x0002a20008021104 */
[----:B------:R-:W-:Y:S02]  /*1cd0*/  ULEA.HI UR4, UR27, UR27, URZ, 0x1 ;  /* 0x0000001b1b047291 */ /* 0x000fe4000f8f08ff */
[----:B------:R-:W-:Y:S02]  /*1ce0*/  ULEA UR27, UR26, UR60, 0x3 ;  /* 0x0000003c1a1b7291 */ /* 0x000fe4000f8e18ff */
[----:B------:R-:W-:Y:S02]  /*1cf0*/  USHF.L.U32 UR35, UR4, 0x7, URZ ;  /* 0x0000000704237899 */ /* 0x000fe400080006ff */
[----:B------:R-:W-:Y:S02]  /*1d00*/  ULOP3.LUT UR20, UR4, 0xfffffffe, URZ, 0xc0, !UPT ;  /* 0xfffffffe04147892 */ /* 0x000fe4000f8ec0ff */
[----:B------:R-:W-:Y:S02]  /*1d10*/  ULOP3.LUT UR35, UR35, 0xffffff00, URZ, 0xc0, !UPT ;  /* 0xffffff0023237892 */ /* 0x000fe4000f8ec0ff */
[----:B------:R-:W-:-:S02]  /*1d20*/  USHF.L.U32 UR27, UR27, 0x3, URZ ;  /* 0x000000031b1b7899 */ /* 0x000fc400080006ff */
[----:B------:R-:W-:Y:S02]  /*1d30*/  ULOP3.LUT UR20, UR20, 0x1, UR63, 0xf8, !UPT ;  /* 0x0000000114147892 */ /* 0x000fe4000f8ef83f */
[----:B------:R-:W-:Y:S01]  /*1d40*/  ULEA UR35, UR64, UR35, 0x7 ;  /* 0x0000002340237291 */ /* 0x000fe2000f8e38ff */
[----:B------:R-:W-:Y:S11]  /*1d50*/  BRA.U !UP0, `(.L_x_25) ;  /* 0x0000000508287547 */ /* 0x000ff6000b800000 */
[----:B------:R-:W-:Y:S01]  /*1d60*/  UMOV UR29, UR59 ;  /* 0x0000003b001d7c82 */ /* 0x000fe20008000000 */
[----:B------:R-:W-:Y:S01]  /*1d70*/  UMOV UR4, UR15 ;  /* 0x0000000f00047c82 */ /* 0x000fe20008000000 */
[----:B------:R-:W-:Y:S01]  /*1d80*/  UMOV UR19, URZ ;  /* 0x000000ff00137c82 */ /* 0x000fe20008000000 */
[----:B------:R-:W-:Y:S01]  /*1d90*/  UMOV UR11, UR50 ;  /* 0x00000032000b7c82 */ /* 0x000fe20008000000 */
[----:B------:R-:W-:-:S05]  /*1da0*/  UMOV UR34, URZ ;  /* 0x000000ff00227c82 */ /* 0x000fca0008000000 */
.L_x_33:
[----:B------:R-:W-:Y:S01]  /*1db0*/  ULEA UR6, UR4, UR5, 0x3 ;  /* 0x0000000504067291 */ /* 0x000fe2000f8e18ff */
[----:B--2---:R-:W-:Y:S01]  /*1dc0*/  @P4 MOV R2, 0xc000 ;  /* 0x0000c00000024802 */ /* 0x004fe20000000f00 */
[----:B--23--:R-:W-:Y:S10]  /*1dd0*/  @P1 BRA `(.L_x_26) ;  /* 0x00000000000c1947 */ /* 0x00cff40003800000 */
[----:B------:R-:W-:-:S04]  /*1de0*/  SHF.L.U32 R3, R12, 0x1f, RZ ;  /* 0x0000001f0c037819 */ /* 0x000fc800000006ff */
[----:B------:R-:W2:Y:S02]  /*1df0*/  SYNCS.PHASECHK.TRANS64.TRYWAIT P0, [UR6+0x40], R3 ;  /* 0x00004003ff0075a7 */ /* 0x000ea40008001106 */
[----:B--2---:R-:W-:Y:S05]  /*1e00*/  @!P0 BRA `(.L_x_27) ;  /* 0x0000007400708947 */ /* 0x004fea0003800000 */
.L_x_26:
[----:B------:R2:W-:Y:S01]  /*1e10*/  @P4 SYNCS.ARRIVE.TRANS64 RZ, [UR6], R2 ;  /* 0x00000002ffff49a7 */ /* 0x0005e20008000006 */
[----:B------:R-:W-:Y:S02]  /*1e20*/  ULOP3.LUT UR7, UR47, 0x2, URZ, 0xfc, !UPT ;  /* 0x000000022f077892 */ /* 0x000fe4000f8efcff */
[----:B------:R-:W-:Y:S02]  /*1e30*/  UIADD3 UR29, UPT, UPT, UR29, 0x1, URZ ;  /* 0x000000011d1d7890 */ /* 0x000fe4000fffe0ff */
[----:B------:R-:W-:Y:S02]  /*1e40*/  UISETP.NE.AND UP0, UPT, UR7, 0x2, UPT ;  /* 0x000000020700788c */ /* 0x000fe4000bf05270 */
[----:B------:R-:W-:-:S07]  /*1e50*/  UISETP.NE.AND UP4, UPT, UR29, 0x1, UPT ;  /* 0x000000011d00788c */ /* 0x000fce000bf85270 */
[----:B------:R-:W-:Y:S05]  /*1e60*/  BRA.U UP0, `(.L_x_28) ;  /* 0x0000000100047547 */ /* 0x000fea000b800000 */
[----:B------:R-:W-:Y:S05]  /*1e70*/  BPT.TRAP 0x1 ;  /* 0x000000040000795c */ /* 0x000fea0000300000 */
.L_x_28:
[----:B------:R-:W-:Y:S04]  /*1e80*/  BSSY.RECONVERGENT B0, `(.L_x_29) ;  /* 0x0000003000007945 */ /* 0x000fe80003800200 */
[----:B------:R-:W-:Y:S05]  /*1e90*/  @!P3 BRA `(.L_x_30) ;  /* 0x000000000004b947 */ /* 0x000fea0003800000 */
[----:B------:R-:W-:Y:S05]  /*1ea0*/  BPT.TRAP 0x1 ;  /* 0x000000040000795c */ /* 0x000fea0000300000 */
.L_x_30:
[----:B------:R-:W-:Y:S05]  /*1eb0*/  BSYNC.RECONVERGENT B0 ;  /* 0x0000000000007941 */ /* 0x000fea0003800200 */
.L_x_29:
[----:B------:R-:W-:Y:S01]  /*1ec0*/  UIADD3 UR7, UPT, UPT, UR4, 0x1, URZ ;  /* 0x0000000104077890 */ /* 0x000fe2000fffe0ff */
[----:B------:R-:W-:Y:S01]  /*1ed0*/  BSSY.RECONVERGENT B0, `(.L_x_31) ;  /* 0x000002c000007945 */ /* 0x000fe20003800200 */
[----:B------:R-:W-:Y:S02]  /*1ee0*/  ELECT P0, URZ, PT ;  /* 0x0000000000ff782f */ /* 0x000fe40003800000 */
[----:B------:R-:W-:-:S04]  /*1ef0*/  UISETP.NE.AND UP0, UPT, UR7, 0x8, UPT ;  /* 0x000000080700788c */ /* 0x000fc8000bf05270 */
[----:B------:R-:W-:Y:S02]  /*1f00*/  USEL UR8, URZ, 0x1, UP0 ;  /* 0x00000001ff087887 */ /* 0x000fe40008000000 */
[----:B------:R-:W-:-:S04]  /*1f10*/  USEL UR15, UR7, URZ, UP0 ;  /* 0x000000ff070f7287 */ /* 0x000fc80008000000 */
[----:B------:R-:W-:Y:S01]  /*1f20*/  ULEA UR7, UR15, UR5, 0x3 ;  /* 0x000000050f077291 */ /* 0x000fe2000f8e18ff */
[----:B------:R-:W-:-:S04]  /*1f30*/  LOP3.LUT R12, R12, UR8, RZ, 0x3c, !PT ;  /* 0x000000080c0c7c12 */ /* 0x000fc8000f8e3cff */
[----:B-1----:R-:W-:-:S04]  /*1f40*/  SHF.L.U32 R0, R12, 0x1f, RZ ;  /* 0x0000001f0c007819 */ /* 0x002fc800000006ff */
[----:B------:R1:W3:Y:S01]  /*1f50*/  SYNCS.PHASECHK.TRANS64.TRYWAIT P1, [UR7+0x40], R0 ;  /* 0x00004000ff0075a7 */ /* 0x0002e20008021107 */
[----:B------:R-:W-:Y:S05]  /*1f60*/  @!P0 BRA `(.L_x_32) ;  /* 0x0000000000888947 */ /* 0x000fea0003800000 */
[----:B------:R-:W-:Y:S02]  /*1f70*/  USHF.L.U32 UR16, UR4, 0xb, URZ ;  /* 0x0000000b04107899 */ /* 0x000fe400080006ff */
[----:B------:R-:W-:Y:S02]  /*1f80*/  ULEA UR32, UR4, UR5, 0xe ;  /* 0x0000000504207291 */ /* 0x000fe4000f8e70ff */
[----:B------:R-:W-:Y:S02]  /*1f90*/  UIADD3 UR40, UP3, UPT, UR44, 0x80, URZ ;  /* 0x000000802c287890 */ /* 0x000fe4000ff7e0ff */
[----:B------:R-:W-:Y:S02]  /*1fa0*/  ULEA UR24, UR4, UR43, 0xc ;  /* 0x0000002b04187291 */ /* 0x000fe4000f8e60ff */
[----:B------:R-:W-:Y:S02]  /*1fb0*/  UIADD3 UR38, UP2, UPT, UR44, 0x180, URZ ;  /* 0x000001802c267890 */ /* 0x000fe4000ff5e0ff */
[----:B------:R-:W-:-:S02]  /*1fc0*/  UIADD3 UR30, UP1, UPT, UR44, 0x280, URZ ;  /* 0x000002802c1e7890 */ /* 0x000fc4000ff3e0ff */
[----:B------:R-:W-:Y:S02]  /*1fd0*/  UIADD3 UR22, UP0, UPT, UR44, 0x380, URZ ;  /* 0x000003802c167890 */ /* 0x000fe4000ff1e0ff */
[----:B------:R-:W-:Y:S02]  /*1fe0*/  ULOP3.LUT UR8, UR16, UR46, URZ, 0xfc, !UPT ;  /* 0x0000002e10087292 */ /* 0x000fe4000f8efcff */
[----:B------:R-:W-:Y:S02]  /*1ff0*/  ULOP3.LUT UR33, UR6, 0xfefffff8, URZ, 0xc0, !UPT ;  /* 0xfefffff806217892 */ /* 0x000fe4000f8ec0ff */
[----:B------:R-:W-:Y:S02]  /*2000*/  UIADD3.X UR41, UPT, UPT, URZ, UR45, URZ, UP3, !UPT ;  /* 0x0000002dff297290 */ /* 0x000fe40009ffe4ff */
[----:B------:R-:W-:Y:S02]  /*2010*/  UIADD3 UR32, UPT, UPT, UR32, 0x6400, URZ ;  /* 0x0000640020207890 */ /* 0x000fe4000fffe0ff */
[----:B------:R-:W-:-:S02]  /*2020*/  UIADD3.X UR39, UPT, UPT, URZ, UR45, URZ, UP2, !UPT ;  /* 0x0000002dff277290 */ /* 0x000fc400097fe4ff */
[----:B------:R-:W-:Y:S02]  /*2030*/  UIADD3 UR24, UPT, UPT, UR5, 0x26400, UR24 ;  /* 0x0002640005187890 */ /* 0x000fe4000fffe018 */
[----:B------:R-:W-:Y:S02]  /*2040*/  UPRMT UR7, URZ, 0x5410, UR37 ;  /* 0x00005410ff077896 */ /* 0x000fe40008000025 */
[----:B------:R-:W-:Y:S02]  /*2050*/  UIADD3.X UR31, UPT, UPT, URZ, UR45, URZ, UP1, !UPT ;  /* 0x0000002dff1f7290 */ /* 0x000fe40008ffe4ff */
[----:B------:R-:W-:Y:S02]  /*2060*/  UIADD3 UR16, UPT, UPT, UR5, 0x2e400, UR16 ;  /* 0x0002e40005107890 */ /* 0x000fe4000fffe010 */
[----:B------:R-:W-:Y:S02]  /*2070*/  UIADD3.X UR23, UPT, UPT, URZ, UR45, URZ, UP0, !UPT ;  /* 0x0000002dff177290 */ /* 0x000fe400087fe4ff */
[----:B------:R-:W-:Y:S01]  /*2080*/  UIADD3 UR8, UPT, UPT, UR5, 0x32400, UR8 ;  /* 0x0003240005087890 */ /* 0x000fe2000fffe008 */
[----:B------:R-:W-:Y:S01]  /*2090*/  UMOV UR48, 0x0 ;  /* 0x0000000000307882 */ /* 0x000fe20000000000 */
[----:B------:R-:W-:Y:S01]  /*20a0*/  UMOV UR49, 0x10000000 ;  /* 0x1000000000317882 */ /* 0x000fe20000000000 */
[----:B------:R-:W-:Y:S01]  /*20b0*/  UMOV UR26, UR34 ;  /* 0x00000022001a7c82 */ /* 0x000fe20008000000 */
[----:B------:R-:W-:Y:S01]  /*20c0*/  UMOV UR28, UR36 ;  /* 0x00000024001c7c82 */ /* 0x000fe20008000000 */
[----:B------:R-:W-:Y:S01]  /*20d0*/  UMOV UR25, UR33 ;  /* 0x0000002100197c82 */ /* 0x000fe20008000000 */
[----:B------:R-:W-:Y:S01]  /*20e0*/  UMOV UR18, URZ ;  /* 0x000000ff00127c82 */ /* 0x000fe20008000000 */
[----:B------:R-:W-:Y:S01]  /*20f0*/  UMOV UR21, UR36 ;  /* 0x0000002400157c82 */ /* 0x000fe20008000000 */
[----:B------:R-:W-:Y:S01]  /*2100*/  UMOV UR17, UR33 ;  /* 0x0000002100117c82 */ /* 0x000fe20008000000 */
[----:B------:R4:W-:Y:S01]  /*2110*/  UTMALDG.3D.2CTA [UR32], [UR40], desc[UR48] ;  /* 0x00003020280075b4 */ /* 0x0009e20008211000 */
[----:B------:R-:W-:Y:S01]  /*2120*/  UMOV UR14, 0xff0000 ;  /* 0x00ff0000000e7882 */ /* 0x000fe20000000000 */
[----:B------:R-:W-:Y:S01]  /*2130*/  UMOV UR13, UR36 ;  /* 0x00000024000d7c82 */ /* 0x000fe20008000000 */
[----:B------:R-:W-:Y:S01]  /*2140*/  UMOV UR9, UR33 ;  /* 0x0000002100097c82 */ /* 0x000fe20008000000 */
[----:B------:R4:W-:Y:S01]  /*2150*/  UTMALDG.3D.MULTICAST.2CTA [UR24], [UR38], UR7, desc[UR48] ;  /* 0x00003018260073b4 */ /* 0x0009e20008211807 */
[----:B------:R4:W-:Y:S01]  /*2160*/  UTMALDG.4D.2CTA [UR16], [UR30], desc[UR48] ;  /* 0x000030101e0075b4 */ /* 0x0009e20008219000 */
[----:B------:R4:W-:Y:S02]  /*2170*/  UTMALDG.4D.MULTICAST.2CTA [UR8], [UR22], UR14, desc[UR48] ;  /* 0x00003008160073b4 */ /* 0x0009e4000821980e */
[----:B----4-:R-:W-:Y:S01]  /*2180*/  NOP ;  /* 0x0000000000007918 */ /* 0x010fe20000000000 */
.L_x_32:
[----:B------:R-:W-:Y:S05]  /*2190*/  BSYNC.RECONVERGENT B0 ;  /* 0x0000000000007941 */ /* 0x000fea0003800200 */
.L_x_31:
[----:B------:R-:W-:Y:S02]  /*21a0*/  UIADD3 UR34, UPT, UPT, UR34, 0x100, URZ ;  /* 0x0000010022227890 */ /* 0x000fe4000fffe0ff */
[----:B------:R-:W-:Y:S02]  /*21b0*/  UIADD3 UR11, UPT, UPT, UR11, 0x4, URZ ;  /* 0x000000040b0b7890 */ /* 0x000fe4000fffe0ff */
[----:B------:R-:W-:Y:S01]  /*21c0*/  UIADD3 UR19, UPT, UPT, UR19, 0x4, URZ ;  /* 0x0000000413137890 */ /* 0x000fe2000fffe0ff */
[----:B------:R-:W-:Y:S01]  /*21d0*/  UMOV UR4, UR15 ;  /* 0x0000000f00047c82 */ /* 0x000fe20008000000 */
[----:B------:R-:W-:Y:S01]  /*21e0*/  UMOV UR14, UR51 ;  /* 0x00000033000e7c82 */ /* 0x000fe20008000000 */
[----:B------:R-:W-:Y:S09]  /*21f0*/  BRA.U UP4, `(.L_x_33) ;  /* 0xfffffff904ec7547 */ /* 0x000ff2000b83ffff */
.L_x_25:
[----:B------:R-:W-:Y:S01]  /*2200*/  ULEA UR4, UR15, UR5, 0x3 ;  /* 0x000000050f047291 */ /* 0x000fe2000f8e18ff */
[----:B-1----:R-:W-:Y:S01]  /*2210*/  SHF.L.U32 R0, R12, 0x1f, RZ ;  /* 0x0000001f0c007819 */ /* 0x002fe200000006ff */
[----:B------:R-:W-:Y:S01]  /*2220*/  @!P2 SYNCS.ARRIVE.TRANS64.A1T0 RZ, [UR5+0xb8], RZ ;  /* 0x0000b8ffffffa9a7 */ /* 0x000fe20008100005 */
[----:B------:R-:W-:-:S06]  /*2230*/  UISETP.GT.AND UP0, UPT, UR58, UR57, UPT ;  /* 0x000000393a00728c */ /* 0x000fcc000bf04270 */
[----:B--23--:R1:W2:Y:S03]  /*2240*/  SYNCS.PHASECHK.TRANS64.TRYWAIT P1, [UR4+0x40], R0 ;  /* 0x00004000ff0075a7 */ /* 0x00c2a60008021104 */
[----:B------:R-:W-:Y:S05]  /*2250*/  BRA.U !UP0, `(.L_x_34) ;  /* 0x0000000508187547 */ /* 0x000fea000b800000 */
[----:B------:R-:W-:Y:S01]  /*2260*/  UIADD3 UR29, UPT, UPT, UR61, UR14, URZ ;  /* 0x0000000e3d1d7290 */ /* 0x000fe2000fffe0ff */
[----:B------:R-:W-:-:S11]  /*2270*/  UMOV UR6, UR15 ;  /* 0x0000000f00067c82 */ /* 0x000fd60008000000 */
.L_x_42:
[----:B------:R-:W-:Y:S01]  /*2280*/  ULEA UR7, UR6, UR5, 0x3 ;  /* 0x0000000506077291 */ /* 0x000fe2000f8e18ff */
[----:B--2---:R-:W-:Y:S01]  /*2290*/  @P4 MOV R2, 0xc000 ;  /* 0x0000c00000024802 */ /* 0x004fe20000000f00 */
[----:B--23--:R-:W-:Y:S10]  /*22a0*/  @P1 BRA `(.L_x_35) ;  /* 0x00000000000c1947 */ /* 0x00cff40003800000 */
[----:B------:R-:W-:-:S04]  /*22b0*/  SHF.L.U32 R3, R12, 0x1f, RZ ;  /* 0x0000001f0c037819 */ /* 0x000fc800000006ff */
[----:B------:R-:W2:Y:S02]  /*22c0*/  SYNCS.PHASECHK.TRANS64.TRYWAIT P0, [UR7+0x40], R3 ;  /* 0x00004003ff0075a7 */ /* 0x000ea40008001107 */
[----:B--2---:R-:W-:Y:S05]  /*22d0*/  @!P0 BRA `(.L_x_36) ;  /* 0x0000007000548947 */ /* 0x004fea0003800000 */
.L_x_35:
[----:B------:R2:W-:Y:S01]  /*22e0*/  @P4 SYNCS.ARRIVE.TRANS64 RZ, [UR7], R2 ;  /* 0x00000002ffff49a7 */ /* 0x0005e20008000007 */
[----:B------:R-:W-:-:S04]  /*22f0*/  ULOP3.LUT UR4, UR47, 0x2, URZ, 0xfc, !UPT ;  /* 0x000000022f047892 */ /* 0x000fc8000f8efcff */
[----:B------:R-:W-:-:S09]  /*2300*/  UISETP.NE.AND UP0, UPT, UR4, 0x2, UPT ;  /* 0x000000020400788c */ /* 0x000fd2000bf05270 */
[----:B------:R-:W-:Y:S05]  /*2310*/  BRA.U UP0, `(.L_x_37) ;  /* 0x0000000100047547 */ /* 0x000fea000b800000 */
[----:B------:R-:W-:Y:S05]  /*2320*/  BPT.TRAP 0x1 ;  /* 0x000000040000795c */ /* 0x000fea0000300000 */
.L_x_37:
[----:B------:R-:W-:Y:S04]  /*2330*/  BSSY.RECONVERGENT B0, `(.L_x_38) ;  /* 0x0000003000007945 */ /* 0x000fe80003800200 */
[----:B------:R-:W-:Y:S05]  /*2340*/  @!P3 BRA `(.L_x_39) ;  /* 0x000000000004b947 */ /* 0x000fea0003800000 */
[----:B------:R-:W-:Y:S05]  /*2350*/  BPT.TRAP 0x1 ;  /* 0x000000040000795c */ /* 0x000fea0000300000 */
.L_x_39:
[----:B------:R-:W-:Y:S05]  /*2360*/  BSYNC.RECONVERGENT B0 ;  /* 0x0000000000007941 */ /* 0x000fea0003800200 */
.L_x_38:
        /* <DEDUP_REMOVED lines=11> */
[----:B------:R-:W-:Y:S02]  /*2420*/  ULEA UR32, UR6, UR5, 0xe ;  /* 0x0000000506207291 */ /* 0x000fe4000f8e70ff */
[----:B------:R-:W-:Y:S02]  /*2430*/  UIADD3 UR22, UP3, UPT, UR44, 0x80, URZ ;  /* 0x000000802c167890 */ /* 0x000fe4000ff7e0ff */
[----:B------:R-:W-:Y:S02]  /*2440*/  ULEA UR24, UR6, UR43, 0xc ;  /* 0x0000002b06187291 */ /* 0x000fe4000f8e60ff */
[----:B------:R-:W-:Y:S02]  /*2450*/  UIADD3 UR8, UP2, UPT, UR44, 0x180, URZ ;  /* 0x000001802c087890 */ /* 0x000fe4000ff5e0ff */
[----:B------:R-:W-:Y:S02]  /*2460*/  USHF.L.U32 UR34, UR14, 0x8, URZ ;  /* 0x000000080e227899 */ /* 0x000fe400080006ff */
[----:B------:R-:W-:-:S02]  /*2470*/  ULOP3.LUT UR33, UR7, 0xfefffff8, URZ, 0xc0, !UPT ;  /* 0xfefffff807217892 */ /* 0x000fc4000f8ec0ff */
[----:B------:R-:W-:Y:S02]  /*2480*/  UIADD3.X UR23, UPT, UPT, URZ, UR45, URZ, UP3, !UPT ;  /* 0x0000002dff177290 */ /* 0x000fe40009ffe4ff */
[----:B------:R-:W-:Y:S02]  /*2490*/  UIADD3 UR32, UPT, UPT, UR32, 0x6400, URZ ;  /* 0x0000640020207890 */ /* 0x000fe4000fffe0ff */
[----:B------:R-:W-:Y:S02]  /*24a0*/  UIADD3.X UR9, UPT, UPT, URZ, UR45, URZ, UP2, !UPT ;  /* 0x0000002dff097290 */ /* 0x000fe400097fe4ff */
[----:B------:R-:W-:Y:S02]  /*24b0*/  UIADD3 UR24, UPT, UPT, UR5, 0x26400, UR24 ;  /* 0x0002640005187890 */ /* 0x000fe4000fffe018 */
[----:B------:R-:W-:Y:S02]  /*24c0*/  UPRMT UR4, URZ, 0x5410, UR37 ;  /* 0x00005410ff047896 */ /* 0x000fe40008000025 */
[----:B------:R-:W-:-:S02]  /*24d0*/  USHF.L.U32 UR16, UR6, 0xb, URZ ;  /* 0x0000000b06107899 */ /* 0x000fc400080006ff */
[----:B------:R-:W-:Y:S01]  /*24e0*/  UIADD3 UR30, UP1, UPT, UR44, 0x280, URZ ;  /* 0x000002802c1e7890 */ /* 0x000fe2000ff3e0ff */
[----:B------:R-:W-:Y:S01]  /*24f0*/  UMOV UR40, 0x0 ;  /* 0x0000000000287882 */ /* 0x000fe20000000000 */
[----:B------:R-:W-:Y:S01]  /*2500*/  UMOV UR41, 0x10000000 ;  /* 0x1000000000297882 */ /* 0x000fe20000000000 */
[----:B------:R-:W-:Y:S01]  /*2510*/  UIADD3 UR38, UP0, UPT, UR44, 0x380, URZ ;  /* 0x000003802c267890 */ /* 0x000fe2000ff1e0ff */
[----:B------:R-:W-:Y:S01]  /*2520*/  UTMALDG.3D.2CTA [UR32], [UR22], desc[UR40] ;  /* 0x00002820160075b4 */ /* 0x000fe20008211000 */
[----:B------:R-:W-:Y:S02]  /*2530*/  USHF.L.U32 UR19, UR14, 0x2, URZ ;  /* 0x000000020e137899 */ /* 0x000fe400080006ff */
[----:B------:R-:W-:Y:S01]  /*2540*/  ULOP3.LUT UR13, UR16, UR46, URZ, 0xfc, !UPT ;  /* 0x0000002e100d7292 */ /* 0x000fe2000f8efcff */
[----:B------:R-:W-:Y:S01]  /*2550*/  UMOV UR28, UR36 ;  /* 0x00000024001c7c82 */ /* 0x000fe20008000000 */
[----:B------:R-:W-:Y:S01]  /*2560*/  UMOV UR25, UR33 ;  /* 0x0000002100197c82 */ /* 0x000fe20008000000 */
[----:B------:R-:W-:Y:S01]  /*2570*/  UMOV UR26, UR34 ;  /* 0x00000022001a7c82 */ /* 0x000fe20008000000 */
[----:B------:R-:W-:Y:S01]  /*2580*/  UIADD3.X UR31, UPT, UPT, URZ, UR45, URZ, UP1, !UPT ;  /* 0x0000002dff1f7290 */ /* 0x000fe20008ffe4ff */
[----:B------:R4:W-:Y:S01]  /*2590*/  UTMALDG.3D.MULTICAST.2CTA [UR24], [UR8], UR4, desc[UR40] ;  /* 0x00002818080073b4 */ /* 0x0009e20008211804 */
[----:B------:R-:W-:-:S02]  /*25a0*/  UIADD3 UR16, UPT, UPT, UR5, 0x2e400, UR16 ;  /* 0x0002e40005107890 */ /* 0x000fc4000fffe010 */
[----:B------:R-:W-:Y:S02]  /*25b0*/  UIADD3 UR11, UPT, UPT, UR50, UR19, URZ ;  /* 0x00000013320b7290 */ /* 0x000fe4000fffe0ff */
[----:B------:R-:W-:Y:S01]  /*25c0*/  UIADD3.X UR39, UPT, UPT, URZ, UR45, URZ, UP0, !UPT ;  /* 0x0000002dff277290 */ /* 0x000fe200087fe4ff */
[----:B------:R-:W-:Y:S01]  /*25d0*/  UMOV UR18, URZ ;  /* 0x000000ff00127c82 */ /* 0x000fe20008000000 */
[----:B------:R-:W-:Y:S01]  /*25e0*/  UMOV UR21, UR36 ;  /* 0x0000002400157c82 */ /* 0x000fe20008000000 */
[----:B------:R-:W-:Y:S02]  /*25f0*/  UMOV UR17, UR33 ;  /* 0x0000002100117c82 */ /* 0x000fe40008000000 */
[----:B------:R1:W-:Y:S01]  /*2600*/  UTMALDG.4D.2CTA [UR16], [UR30], desc[UR40] ;  /* 0x000028101e0075b4 */ /* 0x0003e20008219000 */
[----:B----4-:R-:W-:Y:S01]  /*2610*/  UIADD3 UR8, UPT, UPT, UR5, 0x32400, UR13 ;  /* 0x0003240005087890 */ /* 0x010fe2000fffe00d */
[----:B------:R-:W-:Y:S02]  /*2620*/  UMOV UR4, 0xff0000 ;  /* 0x00ff000000047882 */ /* 0x000fe40000000000 */
[----:B------:R-:W-:Y:S01]  /*2630*/  UMOV UR13, UR36 ;  /* 0x00000024000d7c82 */ /* 0x000fe20008000000 */
[----:B------:R-:W-:-:S05]  /*2640*/  UMOV UR9, UR33 ;  /* 0x0000002100097c82 */ /* 0x000fca0008000000 */
[----:B------:R1:W-:Y:S02]  /*2650*/  UTMALDG.4D.MULTICAST.2CTA [UR8], [UR38], UR4, desc[UR40] ;  /* 0x00002808260073b4 */ /* 0x0003e40008219804 */
[----:B-1----:R-:W-:Y:S01]  /*2660*/  NOP ;  /* 0x0000000000007918 */ /* 0x002fe20000000000 */
.L_x_41:
[----:B------:R-:W-:Y:S05]  /*2670*/  BSYNC.RECONVERGENT B0 ;  /* 0x0000000000007941 */ /* 0x000fea0003800200 */
.L_x_40:
[----:B------:R-:W-:Y:S01]  /*2680*/  UIADD3 UR14, UPT, UPT, UR14, 0x1, URZ ;  /* 0x000000010e0e7890 */ /* 0x000fe2000fffe0ff */
[----:B------:R-:W-:-:S03]  /*2690*/  UMOV UR6, UR15 ;  /* 0x0000000f00067c82 */ /* 0x000fc60008000000 */
[----:B------:R-:W-:-:S09]  /*26a0*/  UISETP.NE.AND UP0, UPT, UR14, UR29, UPT ;  /* 0x0000001d0e00728c */ /* 0x000fd2000bf05270 */
[----:B------:R-:W-:Y:S05]  /*26b0*/  BRA.U UP0, `(.L_x_42) ;  /* 0xfffffff900f07547 */ /* 0x000fea000b83ffff */
.L_x_34:
[C---:B------:R-:W-:Y:S01]  /*26c0*/  LEA R3, R11.reuse, UR5, 0x3 ;  /* 0x000000050b037c11 */ /* 0x040fe2000f8e18ff */
[----:B------:R-:W-:Y:S01]  /*26d0*/  NOP ;  /* 0x0000000000007918 */ /* 0x000fe20000000000 */
[----:B-1----:R-:W-:Y:S02]  /*26e0*/  SHF.L.U32 R0, R10, 0x1f, RZ ;  /* 0x0000001f0a007819 */ /* 0x002fe400000006ff */
[----:B------:R-:W-:Y:S02]  /*26f0*/  LEA R5, R11, UR5, 0x4 ;  /* 0x000000050b057c11 */ /* 0x000fe4000f8e20ff */
[----:B------:R-:W1:Y:S02]  /*2700*/  SYNCS.PHASECHK.TRANS64.TRYWAIT P0, [R3+URZ+0xc0], R0 ;  /* 0x0000c000030075a7 */ /* 0x000e6400080011ff */
[----:B-1----:R-:W-:Y:S05]  /*2710*/  @!P0 BRA `(.L_x_43) ;  /* 0x0000006c005c8947 */ /* 0x002fea0003800000 */
.L_x_144:
[----:B------:R-:W4:Y:S01]  /*2720*/  LDS.128 R4, [R5+0x130] ;  /* 0x0001300005047984 */ /* 0x000f220000000c00 */
[----:B------:R-:W-:Y:S01]  /*2730*/  UISETP.GE.AND UP0, UPT, UR42, 0x1, UPT ;  /* 0x000000012a00788c */ /* 0x000fe2000bf06270 */
[----:B------:R-:W-:Y:S01]  /*2740*/  @!PT LDS RZ, [RZ] ;  /* 0x00000000fffff984 */ /* 0x000fe20000000800 */
[----:B------:R-:W-:Y:S01]  /*2750*/  @!PT LDS RZ, [RZ] ;  /* 0x00000000fffff984 */ /* 0x000fe20000000800 */
[----:B------:R-:W-:Y:S01]  /*2760*/  @!PT LDS RZ, [RZ] ;  /* 0x00000000fffff984 */ /* 0x000fe20000000800 */
[----:B------:R-:W-:Y:S01]  /*2770*/  @!PT LDS RZ, [RZ] ;  /* 0x00000000fffff984 */ /* 0x000fe20000000800 */
[----:B------:R1:W-:Y:S06]  /*2780*/  MEMBAR.ALL.CTA ;  /* 0x0000000000007992 */ /* 0x0003ec0000008000 */
[----:B-1----:R-:W1:Y:S01]  /*2790*/  FENCE.VIEW.ASYNC.S ;  /* 0x00000000000073c6 */ /* 0x002e620000000000 */
[----:B----4-:R-:W-:-:S13]  /*27a0*/  LOP3.LUT P0, RZ, R6, 0x1, RZ, 0xc0, !PT ;  /* 0x0000000106ff7812 */ /* 0x010fda000780c0ff */
[----:B-1----:R-:W-:Y:S01]  /*27b0*/  VOTEU.ANY UP1, P0 ;  /* 0x0000000000ff7886 */ /* 0x002fe20000020100 */
[----:B------:R-:W-:-:S13]  /*27c0*/  PLOP3.LUT P0, PT, PT, PT, UP1, 0x80, 0x8 ;  /* 0x000000000008781c */ /* 0x000fda0003f0f018 */
[----:B------:R-:W-:Y:S02]  /*27d0*/  @P0 LOP3.LUT R0, R5, 0xffff, RZ, 0xc0, !PT ;  /* 0x0000ffff05000812 */ /* 0x000fe400078ec0ff */
[----:B--2---:R-:W-:Y:S02]  /*27e0*/  @P0 MOV R2, R4 ;  /* 0x0000000400020202 */ /* 0x004fe40000000f00 */
[----:B------:R-:W-:Y:S01]  /*27f0*/  @P0 R2UR UR6, R0 ;  /* 0x00000000000602ca */ /* 0x000fe200000e0000 */
[----:B------:R-:W-:Y:S01]  /*2800*/  VIADD R0, R3, 0xd0 ;  /* 0x000000d003007836 */ /* 0x000fe20000000000 */
[----:B------:R-:W-:Y:S02]  /*2810*/  @P0 SHF.R.U32.HI R4, RZ, 0x10, R5 ;  /* 0x00000010ff040819 */ /* 0x000fe40000011605 */
[----:B------:R-:W-:Y:S02]  /*2820*/  @P0 R2UR UR7, R2 ;  /* 0x00000000020702ca */ /* 0x000fe400000e0000 */
[----:B------:R-:W-:-:S02]  /*2830*/  PRMT R0, RZ, 0x654, R0 ;  /* 0x00000654ff007816 */ /* 0x000fc40000000000 */
[----:B------:R-:W-:Y:S02]  /*2840*/  @P0 R2UR UR4, R4 ;  /* 0x00000000040402ca */ /* 0x000fe400000e0000 */
[----:B------:R1:W-:Y:S03]  /*2850*/  SYNCS.ARRIVE.TRANS64.RED.A1T0 RZ, [R0+URZ], RZ ;  /* 0x000000ff00ff79a7 */ /* 0x0003e600081004ff */
[----:B------:R-:W-:-:S04]  /*2860*/  @UP1 UMOV UR52, UR6 ;  /* 0x0000000600341c82 */ /* 0x000fc80008000000 */
[----:B------:R-:W-:-:S04]  /*2870*/  @UP1 UMOV UR53, UR7 ;  /* 0x0000000700351c82 */ /* 0x000fc80008000000 */
[----:B------:R-:W-:Y:S01]  /*2880*/  @UP1 UMOV UR36, UR4 ;  /* 0x0000000400241c82 */ /* 0x000fe20008000000 */
[----:B------:R-:W-:Y:S05]  /*2890*/  BRA.U !UP0, `(.L_x_44) ;  /* 0x0000000108d47547 */ /* 0x000fea000b800000 */
[----:B------:R-:W2:Y:S01]  /*28a0*/  LDCU.128 UR16, c[0x0][0xf10] ;  /* 0x0001e200ff1077ac */ /* 0x000ea20008000c00 */
[----:B------:R-:W4:Y:S01]  /*28b0*/  LDCU UR11, c[0x0][0xf20] ;  /* 0x0001e400ff0b77ac */ /* 0x000f220008000800 */
[----:B------:R-:W3:Y:S01]  /*28c0*/  LDCU UR24, c[0x0][0xf0c] ;  /* 0x0001e180ff1877ac */ /* 0x000ee20008000800 */
[----:B------:R-:W1:Y:S01]  /*28d0*/  LDCU.64 UR8, c[0x0][0xf28] ;  /* 0x0001e500ff0877ac */ /* 0x000e620008000a00 */
[----:B------:R-:W-:Y:S02]  /*28e0*/  UISETP.NE.AND UP3, UPT, UR42, 0x1, UPT ;  /* 0x000000012a00788c */ /* 0x000fe4000bf65270 */
[----:B--2---:R-:W-:Y:S02]  /*28f0*/  UIMAD.WIDE.U32 UR12, UR54, UR19, URZ ;  /* 0x00000013360c72a5 */ /* 0x004fe4000f8e00ff */
[----:B------:R-:W-:Y:S02]  /*2900*/  UIMAD.WIDE.U32 UR6, UR56, UR16, URZ ;  /* 0x00000010380672a5 */ /* 0x000fe4000f8e00ff */
[----:B------:R-:W-:-:S02]  /*2910*/  UISETP.NE.AND UP0, UPT, UR18, 0x1, UPT ;  /* 0x000000011200788c */ /* 0x000fc4000bf05270 */
[----:B------:R-:W-:Y:S01]  /*2920*/  UIMAD.WIDE.U32 UR22, UR52, UR19, URZ ;  /* 0x00000013341672a5 */ /* 0x000fe2000f8e00ff */
[----:B------:R-:W-:Y:S02]  /*2930*/  UMOV UR12, UR13 ;  /* 0x0000000d000c7c82 */ /* 0x000fe40008000000 */
[----:B------:R-:W-:Y:S01]  /*2940*/  UMOV UR6, UR7 ;  /* 0x0000000700067c82 */ /* 0x000fe20008000000 */
[----:B----4-:R-:W-:Y:S02]  /*2950*/  USHF.R.U32.HI UR12, URZ, UR11, UR12 ;  /* 0x0000000bff0c7299 */ /* 0x010fe4000801160c */
[----:B------:R-:W-:Y:S02]  /*2960*/  USHF.R.U32.HI UR7, URZ, UR17, UR6 ;  /* 0x00000011ff077299 */ /* 0x000fe40008011606 */
[----:B---3--:R-:W-:Y:S02]  /*2970*/  UISETP.NE.AND UP2, UPT, UR24, 0x1, UPT ;  /* 0x000000011800788c */ /* 0x008fe4000bf45270 */
[----:B------:R-:W-:-:S02]  /*2980*/  USEL UR6, UR54, UR12, !UP0 ;  /* 0x0000000c36067287 */ /* 0x000fc4000c000000 */
[----:B------:R-:W-:Y:S02]  /*2990*/  USEL UR7, UR56, UR7, !UP2 ;  /* 0x0000000738077287 */ /* 0x000fe4000d000000 */
[----:B-1----:R-:W-:Y:S01]  /*29a0*/  UIMAD.WIDE.U32 UR12, UR6, UR8, URZ ;  /* 0x00000008060c72a5 */ /* 0x002fe2000f8e00ff */
[----:B------:R-:W-:Y:S01]  /*29b0*/  UMOV UR4, UR23 ;  /* 0x0000001700047c82 */ /* 0x000fe20008000000 */
[----:B------:R-:W-:Y:S02]  /*29c0*/  UIMAD.WIDE.U32 UR20, UR53, UR16, URZ ;  /* 0x00000010351472a5 */ /* 0x000fe4000f8e00ff */
[----:B------:R-:W-:-:S03]  /*29d0*/  UIMAD.WIDE.U32 UR22, UR7, UR8, URZ ;  /* 0x00000008071672a5 */ /* 0x000fc6000f8e00ff */
[----:B------:R-:W-:Y:S01]  /*29e0*/  UMOV UR12, UR13 ;  /* 0x0000000d000c7c82 */ /* 0x000fe20008000000 */
[----:B------:R-:W-:Y:S02]  /*29f0*/  USHF.R.U32.HI UR4, URZ, UR11, UR4 ;  /* 0x0000000bff047299 */ /* 0x000fe40008011604 */
[----:B------:R-:W-:Y:S01]  /*2a00*/  @UP3 USHF.R.U32.HI UR6, URZ, UR9, UR12 ;  /* 0x00000009ff063299 */ /* 0x000fe2000801160c */
[----:B------:R-:W-:Y:S01]  /*2a10*/  UMOV UR20, UR21 ;  /* 0x0000001500147c82 */ /* 0x000fe20008000000 */
[----:B------:R-:W-:Y:S01]  /*2a20*/  UMOV UR22, UR23 ;  /* 0x0000001700167c82 */ /* 0x000fe20008000000 */
[----:B------:R-:W-:Y:S02]  /*2a30*/  USHF.R.U32.HI UR17, URZ, UR17, UR20 ;  /* 0x00000011ff117299 */ /* 0x000fe40008011614 */
[----:B------:R-:W-:Y:S02]  /*2a40*/  USEL UR4, UR52, UR4, !UP0 ;  /* 0x0000000434047287 */ /* 0x000fe4000c000000 */
[----:B------:R-:W-:-:S02]  /*2a50*/  @UP3 USHF.R.U32.HI UR7, URZ, UR9, UR22 ;  /* 0x00000009ff073299 */ /* 0x000fc40008011616 */
[----:B------:R-:W-:Y:S02]  /*2a60*/  UIMAD UR11, UR42, UR6, URZ ;  /* 0x000000062a0b72a4 */ /* 0x000fe4000f8e02ff */
[----:B------:R-:W-:Y:S02]  /*2a70*/  USEL UR6, UR53, UR17, !UP2 ;  /* 0x0000001135067287 */ /* 0x000fe4000d000000 */
[----:B------:R-:W-:Y:S02]  /*2a80*/  UIMAD UR12, UR42, UR7, URZ ;  /* 0x000000072a0c72a4 */ /* 0x000fe4000f8e02ff */
[----:B------:R-:W-:Y:S02]  /*2a90*/  UISETP.GE.AND UP0, UPT, UR4, UR11, UPT ;  /* 0x0000000b0400728c */ /* 0x000fe4000bf06270 */
[----:B------:R-:W-:Y:S02]  /*2aa0*/  UIMAD.WIDE.U32 UR16, UR4, UR8, URZ ;  /* 0x00000008041072a5 */ /* 0x000fe4000f8e00ff */
[----:B------:R-:W-:-:S02]  /*2ab0*/  UISETP.GE.OR UP0, UPT, UR6, UR12, UP0 ;  /* 0x0000000c0600728c */ /* 0x000fc40008706670 */
        /* <DEDUP_REMOVED lines=19> */
.L_x_44:
[----:B------:R-:W2:Y:S02]  /*2bf0*/  LDCU UR4, c[0x0][0xf30] ;  /* 0x0001e600ff0477ac */ /* 0x000ea40008000800 */
[----:B--2---:R-:W-:-:S09]  /*2c00*/  UISETP.NE.AND UP0, UPT, UR4, 0x1, UPT ;  /* 0x000000010400788c */ /* 0x004fd2000bf05270 */
[----:B------:R-:W-:Y:S05]  /*2c10*/  BRA.U UP0, `(.L_x_45) ;  /* 0x0000000100447547 */ /* 0x000fea000b800000 */
[----:B------:R-:W2:Y:S01]  /*2c20*/  LDCU.128 UR16, c[0x0][0xf10] ;  /* 0x0001e200ff1077ac */ /* 0x000ea20008000c00 */
[----:B------:R-:W4:Y:S01]  /*2c30*/  LDCU UR11, c[0x0][0xf0c] ;  /* 0x0001e180ff0b77ac */ /* 0x000f220008000800 */
[----:B------:R-:W1:Y:S01]  /*2c40*/  LDCU UR12, c[0x0][0xf20] ;  /* 0x0001e400ff0c77ac */ /* 0x000e620008000800 */
[----:B--2---:R-:W-:Y:S02]  /*2c50*/  UIMAD.WIDE.U32 UR8, UR53, UR16, URZ ;  /* 0x00000010350872a5 */ /* 0x004fe4000f8e00ff */
[----:B------:R-:W-:Y:S02]  /*2c60*/  UIMAD.WIDE.U32 UR6, UR52, UR19, URZ ;  /* 0x00000013340672a5 */ /* 0x000fe4000f8e00ff */
[----:B----4-:R-:W-:Y:S02]  /*2c70*/  UISETP.NE.AND UP2, UPT, UR11, 0x1, UPT ;  /* 0x000000010b00788c */ /* 0x010fe4000bf45270 */
[----:B------:R-:W-:Y:S01]  /*2c80*/  UISETP.NE.AND UP0, UPT, UR18, 0x1, UPT ;  /* 0x000000011200788c */ /* 0x000fe2000bf05270 */
[----:B------:R-:W-:-:S02]  /*2c90*/  UMOV UR8, UR9 ;  /* 0x0000000900087c82 */ /* 0x000fc40008000000 */
[----:B------:R-:W-:Y:S01]  /*2ca0*/  UMOV UR4, UR7 ;  /* 0x0000000700047c82 */ /* 0x000fe20008000000 */
[----:B------:R-:W-:Y:S02]  /*2cb0*/  USHF.R.U32.HI UR17, URZ, UR17, UR8 ;  /* 0x00000011ff117299 */ /* 0x000fe40008011608 */
[----:B-1----:R-:W-:Y:S02]  /*2cc0*/  USHF.R.U32.HI UR4, URZ, UR12, UR4 ;  /* 0x0000000cff047299 */ /* 0x002fe40008011604 */
[----:B------:R-:W-:Y:S02]  /*2cd0*/  USEL UR6, UR53, UR17, !UP2 ;  /* 0x0000001135067287 */ /* 0x000fe4000d000000 */
[----:B------:R-:W-:-:S04]  /*2ce0*/  USEL UR4, UR52, UR4, !UP0 ;  /* 0x0000000434047287 */ /* 0x000fc8000c000000 */
[----:B------:R-:W-:Y:S02]  /*2cf0*/  UIADD3 UR7, UPT, UPT, UR6, -UR4, URZ ;  /* 0x8000000406077290 */ /* 0x000fe4000fffe0ff */
[----:B------:R-:W-:Y:S02]  /*2d00*/  UIADD3 UR4, UPT, UPT, -UR6, UR4, URZ ;  /* 0x0000000406047290 */ /* 0x000fe4000fffe1ff */
[----:B------:R-:W-:Y:S02]  /*2d10*/  UIMAD UR52, UR7, UR18, UR52 ;  /* 0x00000012073472a4 */ /* 0x000fe4000f8e0234 */
[----:B------:R-:W-:-:S12]  /*2d20*/  UIMAD UR53, UR4, UR11, UR53 ;  /* 0x0000000b043572a4 */ /* 0x000fd8000f8e0235 */
.L_x_45:
[----:B------:R-:W-:Y:S01]  /*2d30*/  VIADD R11, R11, 0x1 ;  /* 0x000000010b0b7836 */ /* 0x000fe20000000000 */
[----:B------:R-:W-:Y:S02]  /*2d40*/  R2UR UR6, R87 ;  /* 0x00000000570672ca */ /* 0x000fe400000e0000 */
[----:B------:R-:W-:Y:S02]  /*2d50*/  R2UR UR4, R86 ;  /* 0x00000000560472ca */ /* 0x000fe400000e0000 */
[C---:B------:R-:W-:Y:S02]  /*2d60*/  ISETP.NE.AND P0, PT, R11.reuse, 0x2, PT ;  /* 0x000000020b00780c */ /* 0x040fe40003f05270 */
[----:B------:R-:W-:Y:S02]  /*2d70*/  PLOP3.LUT P2, PT, PT, PT, PT, 0x80, 0x8 ;  /* 0x000000000008781c */ /* 0x000fe40003f4f070 */
[----:B------:R-:W-:Y:S02]  /*2d80*/  SEL R3, RZ, 0x1, P0 ;  /* 0x00000001ff037807 */ /* 0x000fe40000000000 */
[----:B------:R-:W-:-:S02]  /*2d90*/  SEL R11, R11, RZ, P0 ;  /* 0x000000ff0b0b7207 */ /* 0x000fc40000000000 */
[----:B------:R-:W-:Y:S01]  /*2da0*/  LOP3.LUT R10, R10, R3, RZ, 0x3c, !PT ;  /* 0x000000030a0a7212 */ /* 0x000fe200078e3cff */
[----:B------:R-:W-:Y:S02]  /*2db0*/  UIADD3 UR27, UPT, UPT, UR53, UR6, URZ ;  /* 0x00000006351b7290 */ /* 0x000fe4000fffe0ff */
[----:B------:R-:W-:Y:S01]  /*2dc0*/  UIADD3 UR26, UPT, UPT, UR52, UR4, URZ ;  /* 0x00000004341a7290 */ /* 0x000fe2000fffe0ff */
[----:B------:R-:W-:Y:S11]  /*2dd0*/  BRA.U UP1, `(.L_x_46) ;  /* 0xffffffed01587547 */ /* 0x000ff6000b83ffff */
[----:B------:R-:W-:Y:S01]  /*2de0*/  UIADD3 UR7, UPT, UPT, UR5, 0x40, URZ ;  /* 0x0000004005077890 */ /* 0x000fe2000fffe0ff */
[----:B------:R-:W-:-:S03]  /*2df0*/  SHF.L.U32 R3, R12, 0x1f, RZ ;  /* 0x0000001f0c037819 */ /* 0x000fc600000006ff */
[----:B------:R-:W-:-:S09]  /*2e00*/  ULEA UR4, UR15, UR7, 0x3 ;  /* 0x000000070f047291 */ /* 0x000fd2000f8e18ff */
[----:B------:R-:W2:Y:S02]  /*2e10*/  SYNCS.PHASECHK.TRANS64.TRYWAIT P0, [UR4], R3 ;  /* 0x00000003ff0075a7 */ /* 0x000ea40008001104 */
[----:B--2---:R-:W-:Y:S05]  /*2e20*/  @!P0 BRA `(.L_x_47) ;  /* 0x0000006400ac8947 */ /* 0x004fea0003800000 */
.L_x_146:
[----:B------:R-:W-:-:S04]  /*2e30*/  UIADD3 UR4, UPT, UPT, UR15, 0x1, URZ ;  /* 0x000000010f047890 */ /* 0x000fc8000fffe0ff */
[----:B------:R-:W-:-:S04]  /*2e40*/  UISETP.NE.AND UP0, UPT, UR4, 0x8, UPT ;  /* 0x000000080400788c */ /* 0x000fc8000bf05270 */
[----:B------:R-:W-:Y:S02]  /*2e50*/  USEL UR6, URZ, 0x1, UP0 ;  /* 0x00000001ff067887 */ /* 0x000fe40008000000 */
[----:B------:R-:W-:-:S04]  /*2e60*/  USEL UR4, UR4, URZ, UP0 ;  /* 0x000000ff04047287 */ /* 0x000fc80008000000 */
[----:B------:R-:W-:Y:S01]  /*2e70*/  ULEA UR5, UR4, UR7, 0x3 ;  /* 0x0000000704057291 */ /* 0x000fe2000f8e18ff */
[----:B------:R-:W-:-:S04]  /*2e80*/  LOP3.LUT R2, R12, UR6, RZ, 0x3c, !PT ;  /* 0x000000060c027c12 */ /* 0x000fc8000f8e3cff */
[----:B-1----:R-:W-:-:S04]  /*2e90*/  SHF.L.U32 R3, R2, 0x1f, RZ ;  /* 0x0000001f02037819 */ /* 0x002fc800000006ff */
[----:B------:R-:W1:Y:S02]  /*2ea0*/  SYNCS.PHASECHK.TRANS64.TRYWAIT P0, [UR5], R3 ;  /* 0x00000003ff0075a7 */ /* 0x000e640008001105 */
[----:B-1----:R-:W-:Y:S05]  /*2eb0*/  @!P0 BRA `(.L_x_48) ;  /* 0x0000006400a08947 */ /* 0x002fea0003800000 */
.L_x_148:
        /* <DEDUP_REMOVED lines=9> */
.L_x_150:
        /* <DEDUP_REMOVED lines=9> */
.L_x_152:
        /* <DEDUP_REMOVED lines=9> */
.L_x_154:
        /* <DEDUP_REMOVED lines=9> */
.L_x_156:
        /* <DEDUP_REMOVED lines=9> */
.L_x_158:
[----:B------:R-:W-:-:S04]  /*3190*/  UIADD3 UR4, UPT, UPT, UR4, 0x1, URZ ;  /* 0x0000000104047890 */ /* 0x000fc8000fffe0ff */
[----:B------:R-:W-:-:S04]  /*31a0*/  UISETP.NE.AND UP0, UPT, UR4, 0x8, UPT ;  /* 0x000000080400788c */ /* 0x000fc8000bf05270 */
[----:B------:R-:W-:Y:S02]  /*31b0*/  USEL UR5, URZ, 0x1, UP0 ;  /* 0x00000001ff057887 */ /* 0x000fe40008000000 */
[----:B------:R-:W-:-:S04]  /*31c0*/  USEL UR4, UR4, URZ, UP0 ;  /* 0x000000ff04047287 */ /* 0x000fc80008000000 */
[----:B------:R-:W-:Y:S01]  /*31d0*/  ULEA UR4, UR4, UR7, 0x3 ;  /* 0x0000000704047291 */ /* 0x000fe2000f8e18ff */
[----:B-1----:R-:W-:-:S04]  /*31e0*/  LOP3.LUT R3, R2, UR5, RZ, 0x3c, !PT ;  /* 0x0000000502037c12 */ /* 0x002fc8000f8e3cff */
[----:B------:R-:W-:Y:S01]  /*31f0*/  SHF.L.U32 R3, R3, 0x1f, RZ ;  /* 0x0000001f03037819 */ /* 0x000fe200000006ff */
[----:B------:R-:W-:-:S07]  /*3200*/  IMAD.U32 R0, RZ, RZ, UR4 ;  /* 0x00000004ff007e24 */ /* 0x000fce000f8e00ff */
.L_x_54:
[----:B-1----:R1:W2:Y:S02]  /*3210*/  SYNCS.PHASECHK.TRANS64.TRYWAIT P0, [R0+URZ], R3 ;  /* 0x00000003000075a7 */ /* 0x0022a400080011ff */
[----:B--2---:R-:W-:Y:S05]  /*3220*/  @!P0 NANOSLEEP.SYNCS 0x989680 ;  /* 0x009896800000895d */ /* 0x004fea0003900000 */
[----:B------:R-:W2:Y:S02]  /*3230*/  @!P0 SYNCS.PHASECHK.TRANS64 P0, [R0+URZ], R3 ;  /* 0x00000003000085a7 */ /* 0x000ea400080010ff */
[----:B--2---:R-:W-:Y:S05]  /*3240*/  @P0 EXIT ;  /* 0x000000000000094d */ /* 0x004fea0003800000 */
[----:B------:R-:W-:Y:S05]  /*3250*/  BRA `(.L_x_54) ;  /* 0xfffffffc00ec7947 */ /* 0x000fea000383ffff */
.L_x_22:
[----:B------:R-:W-:-:S04]  /*3260*/  UISETP.NE.AND UP0, UPT, UR55, URZ, UPT ;  /* 0x000000ff3700728c */ /* 0x000fc8000bf05270 */
[----:B------:R-:W-:-:S09]  /*3270*/  UISETP.NE.OR UP0, UPT, UR18, 0x1, UP0 ;  /* 0x000000011200788c */ /* 0x000fd20008705670 */
[----:B------:R-:W-:Y:S05]  /*3280*/  BRA.U UP0, `(.L_x_55) ;  /* 0x00000005004c7547 */ /* 0x000fea000b800000 */
[----:B------:R-:W-:Y:S01]  /*3290*/  HFMA2 R3, -RZ, RZ, 0, 0 ;  /* 0x00000000ff037431 */ /* 0x000fe200000001ff */
[----:B------:R-:W-:Y:S01]  /*32a0*/  ISETP.GE.U32.AND P2, PT, R5, 0x8, PT ;  /* 0x000000080500780c */ /* 0x000fe20003f46070 */
[----:B------:R-:W-:Y:S01]  /*32b0*/  IMAD.MOV.U32 R12, RZ, RZ, 0x1 ;  /* 0x00000001ff0c7424 */ /* 0x000fe200078e00ff */
[----:B------:R-:W-:Y:S01]  /*32c0*/  CS2R R6, SRZ ;  /* 0x0000000000067805 */ /* 0x000fe2000001ff00 */
[----:B------:R-:W-:Y:S01]  /*32d0*/  IMAD.MOV.U32 R4, RZ, RZ, RZ ;  /* 0x000000ffff047224 */ /* 0x000fe200078e00ff */
[----:B------:R-:W-:Y:S01]  /*32e0*/  UMOV UR6, 0x400 ;  /* 0x0000040000067882 */ /* 0x000fe20000000000 */
[----:B------:R-:W-:Y:S01]  /*32f0*/  UMOV UR5, URZ ;  /* 0x000000ff00057c82 */ /* 0x000fe20008000000 */
[----:B------:R-:W-:-:S12]  /*3300*/  ULEA UR6, UR55, UR6, 0x18 ;  /* 0x0000000637067291 */ /* 0x000fd8000f8ec0ff */
.L_x_59:
[----:B------:R-:W-:Y:S02]  /*3310*/  LEA R0, R3, UR6, 0x3 ;  /* 0x0000000603007c11 */ /* 0x000fe4000f8e18ff */
[----:B------:R-:W-:-:S03]  /*3320*/  SHF.L.U32 R9, R4, 0x1f, RZ ;  /* 0x0000001f04097819 */ /* 0x000fc600000006ff */
[----:B------:R-:W-:Y:S01]  /*3330*/  VIADD R8, R0, 0x110 ;  /* 0x0000011000087836 */ /* 0x000fe20000000000 */
[----:B------:R-:W2:Y:S02]  /*3340*/  SYNCS.PHASECHK.TRANS64.TRYWAIT P0, [R0+URZ+0x100], R9 ;  /* 0x00010009000075a7 */ /* 0x000ea400080011ff */
[----:B--2---:R-:W-:Y:S05]  /*3350*/  @!P0 BRA `(.L_x_56) ;  /* 0x0000006400088947 */ /* 0x004fea0003800000 */
.L_x_159:
[----:B------:R-:W-:Y:S01]  /*3360*/  ULEA UR4, UR5, UR6, 0x3 ;  /* 0x0000000605047291 */ /* 0x000fe2000f8e18ff */
[----:B------:R-:W-:Y:S01]  /*3370*/  PRMT R8, RZ, 0x654, R8 ;  /* 0x00000654ff087816 */ /* 0x000fe20000000008 */
[----:B--2---:R-:W-:Y:S01]  /*3380*/  @!P2 IMAD.MOV.U32 R9, RZ, RZ, 0x10 ;  /* 0x00000010ff09a424 */ /* 0x004fe200078e00ff */
[----:B------:R-:W-:Y:S01]  /*3390*/  SHF.L.U32 R11, R12, 0x1f, RZ ;  /* 0x0000001f0c0b7819 */ /* 0x000fe200000006ff */
[----:B------:R-:W-:Y:S01]  /*33a0*/  UIADD3 UR7, UPT, UPT, UR4, 0xc0, URZ ;  /* 0x000000c004077890 */ /* 0x000fe2000fffe0ff */
[----:B------:R2:W-:Y:S05]  /*33b0*/  SYNCS.ARRIVE.TRANS64.RED.A1T0 RZ, [R8+URZ], RZ ;  /* 0x000000ff08ff79a7 */ /* 0x0005ea00081004ff */
[----:B------:R-:W-:Y:S01]  /*33c0*/  IMAD.U32 R0, RZ, RZ, UR7 ;  /* 0x00000007ff007e24 */ /* 0x000fe2000f8e00ff */
[----:B------:R-:W3:Y:S04]  /*33d0*/  SYNCS.PHASECHK.TRANS64.TRYWAIT P0, [UR4+0xd0], R11 ;  /* 0x0000d00bff0075a7 */ /* 0x000ee80008001104 */
[----:B------:R-:W-:Y:S01]  /*33e0*/  PRMT R13, R5, 0x654, R0 ;  /* 0x00000654050d7816 */ /* 0x000fe20000000000 */
[----:B--23--:R-:W-:Y:S06]  /*33f0*/  @!P0 BRA `(.L_x_57) ;  /* 0x0000006000f48947 */ /* 0x00cfec0003800000 */
.L_x_161:
[----:B------:R-:W-:Y:S01]  /*3400*/  ULEA UR8, UR5, UR6, 0x4 ;  /* 0x0000000605087291 */ /* 0x000fe2000f8e20ff */
[----:B------:R-:W-:Y:S01]  /*3410*/  SEL R2, R13, R2, !P2 ;  /* 0x000000020d027207 */ /* 0x000fe20005000000 */
[----:B------:R-:W-:Y:S01]  /*3420*/  UIADD3 UR9, UPT, UPT, UR4, 0xc0, URZ ;  /* 0x000000c004097890 */ /* 0x000fe2000fffe0ff */
[----:B--2---:R-:W-:Y:S01]  /*3430*/  LEA R0, R7, UR6, 0x3 ;  /* 0x0000000607007c11 */ /* 0x004fe2000f8e18ff */
[----:B------:R-:W-:Y:S01]  /*3440*/  UIADD3 UR8, UPT, UPT, UR8, 0x130, URZ ;  /* 0x0000013008087890 */ /* 0x000fe2000fffe0ff */
[----:B------:R2:W-:Y:S01]  /*3450*/  @!P2 SYNCS.ARRIVE.TRANS64.RED RZ, [R2+URZ], R9 ;  /* 0x0000000902ffa9a7 */ /* 0x0005e200080004ff */
[----:B------:R-:W-:Y:S01]  /*3460*/  UIADD3 UR4, UPT, UPT, UR5, 0x1, URZ ;  /* 0x0000000105047890 */ /* 0x000fe2000fffe0ff */
[----:B------:R-:W-:-:S03]  /*3470*/  VIADD R3, R3, 0x1 ;  /* 0x0000000103037836 */ /* 0x000fc60000000000 */
[----:B------:R-:W-:Y:S02]  /*3480*/  UISETP.NE.AND UP0, UPT, UR4, 0x2, UPT ;  /* 0x000000020400788c */ /* 0x000fe4000bf05270 */
[----:B------:R-:W-:Y:S01]  /*3490*/  ISETP.NE.AND P0, PT, R3, 0x2, PT ;  /* 0x000000020300780c */ /* 0x000fe20003f05270 */
[----:B------:R-:W-:Y:S06]  /*34a0*/  UGETNEXTWORKID.BROADCAST [UR8], [UR9] ;  /* 0x00000000080073ca */ /* 0x000fec0008000100 */
[----:B------:R-:W-:Y:S02]  /*34b0*/  USEL UR7, URZ, 0x1, UP0 ;  /* 0x00000001ff077887 */ /* 0x000fe40008000000 */
[----:B------:R-:W-:-:S04]  /*34c0*/  USEL UR5, UR4, URZ, UP0 ;  /* 0x000000ff04057287 */ /* 0x000fc80008000000 */
[----:B------:R-:W-:Y:S02]  /*34d0*/  LOP3.LUT R12, R12, UR7, RZ, 0x3c, !PT ;  /* 0x000000070c0c7c12 */ /* 0x000fe4000f8e3cff */
[----:B--2---:R-:W-:-:S04]  /*34e0*/  SHF.L.U32 R9, R6, 0x1f, RZ ;  /* 0x0000001f06097819 */ /* 0x004fc800000006ff */
[----:B------:R-:W2:Y:S02]  /*34f0*/  SYNCS.PHASECHK.TRANS64.TRYWAIT P1, [R0+URZ+0xc0], R9 ;  /* 0x0000c009000075a7 */ /* 0x000ea400080211ff */
[----:B--2---:R-:W-:Y:S05]  /*3500*/  @!P1 BRA `(.L_x_58) ;  /* 0x0000006000c89947 */ /* 0x004fea0003800000 */
.L_x_162:
[C---:B------:R-:W-:Y:S01]  /*3510*/  LEA R8, R7.reuse, UR6, 0x4 ;  /* 0x0000000607087c11 */ /* 0x040fe2000f8e20ff */
[----:B------:R-:W-:Y:S01]  /*3520*/  VIADD R7, R7, 0x1 ;  /* 0x0000000107077836 */ /* 0x000fe20000000000 */
[----:B------:R-:W-:Y:S01]  /*3530*/  SEL R3, R3, RZ, P0 ;  /* 0x000000ff03037207 */ /* 0x000fe20000000000 */
[----:B--2---:R-:W-:-:S03]  /*3540*/  VIADD R0, R0, 0xd0 ;  /* 0x000000d000007836 */ /* 0x004fc60000000000 */
[----:B------:R-:W2:Y:S01]  /*3550*/  LDS.128 R8, [R8+0x130] ;  /* 0x0001300008087984 */ /* 0x000ea20000000c00 */
[C---:B------:R-:W-:Y:S02]  /*3560*/  ISETP.NE.AND P1, PT, R7.reuse, 0x2, PT ;  /* 0x000000020700780c */ /* 0x040fe40003f25270 */
[----:B------:R-:W-:Y:S01]  /*3570*/  PRMT R0, RZ, 0x654, R0 ;  /* 0x00000654ff007816 */ /* 0x000fe20000000000 */
[----:B------:R-:W-:Y:S01]  /*3580*/  @!PT LDS RZ, [RZ] ;  /* 0x00000000fffff984 */ /* 0x000fe20000000800 */
[----:B------:R-:W-:Y:S01]  /*3590*/  @!PT LDS RZ, [RZ] ;  /* 0x00000000fffff984 */ /* 0x000fe20000000800 */
[----:B------:R-:W-:Y:S01]  /*35a0*/  @!PT LDS RZ, [RZ] ;  /* 0x00000000fffff984 */ /* 0x000fe20000000800 */
[----:B------:R-:W-:Y:S01]  /*35b0*/  @!PT LDS RZ, [RZ] ;  /* 0x00000000fffff984 */ /* 0x000fe20000000800 */
[----:B------:R3:W-:Y:S06]  /*35c0*/  MEMBAR.ALL.CTA ;  /* 0x0000000000007992 */ /* 0x0007ec0000008000 */
[----:B---3--:R-:W3:Y:S01]  /*35d0*/  FENCE.VIEW.ASYNC.S ;  /* 0x00000000000073c6 */ /* 0x008ee20000000000 */
[----:B------:R-:W-:Y:S01]  /*35e0*/  SEL R7, R7, RZ, P1 ;  /* 0x000000ff07077207 */ /* 0x000fe20000800000 */
[----:B---3--:R3:W-:Y:S01]  /*35f0*/  SYNCS.ARRIVE.TRANS64.RED.A1T0 RZ, [R0+URZ], RZ ;  /* 0x000000ff00ff79a7 */ /* 0x0087e200081004ff */
[----:B--2---:R-:W-:-:S02]  /*3600*/  LOP3.LUT P3, RZ, R10, 0x1, RZ, 0xc0, !PT ;  /* 0x000000010aff7812 */ /* 0x004fc4000786c0ff */
[----:B------:R-:W-:Y:S02]  /*3610*/  SEL R9, RZ, 0x1, P0 ;  /* 0x00000001ff097807 */ /* 0x000fe40000000000 */
[----:B------:R-:W-:Y:S02]  /*3620*/  SEL R11, RZ, 0x1, P1 ;  /* 0x00000001ff0b7807 */ /* 0x000fe40000800000 */
[----:B------:R-:W-:Y:S02]  /*3630*/  LOP3.LUT R4, R4, R9, RZ, 0x3c, !PT ;  /* 0x0000000904047212 */ /* 0x000fe400078e3cff */
[----:B------:R-:W-:-:S05]  /*3640*/  LOP3.LUT R6, R6, R11, RZ, 0x3c, !PT ;  /* 0x0000000b06067212 */ /* 0x000fca00078e3cff */
[----:B---3--:R-:W-:Y:S05]  /*3650*/  @P3 BRA `(.L_x_59) ;  /* 0xfffffffc002c3947 */ /* 0x008fea000383ffff */
[----:B------:R-:W-:Y:S01]  /*3660*/  ULEA UR4, UR5, UR6, 0x3 ;  /* 0x0000000605047291 */ /* 0x000fe2000f8e18ff */
[----:B------:R-:W-:-:S08]  /*3670*/  SHF.L.U32 R3, R12, 0x1f, RZ ;  /* 0x0000001f0c037819 */ /* 0x000fd000000006ff */
[----:B------:R-:W2:Y:S02]  /*3680*/  SYNCS.PHASECHK.TRANS64 P0, [UR4+0xd0], R3 ;  /* 0x0000d003ff0075a7 */ /* 0x000ea40008001004 */
[----:B--2---:R-:W-:Y:S05]  /*3690*/  @P0 BRA `(.L_x_60) ;  /* 0x0000000000080947 */ /* 0x004fea0003800000 */
[----:B------:R-:W2:Y:S02]  /*36a0*/  SYNCS.PHASECHK.TRANS64.TRYWAIT P0, [UR4+0xd0], R3 ;  /* 0x0000d003ff0075a7 */ /* 0x000ea40008001104 */
[----:B--2---:R-:W-:Y:S05]  /*36b0*/  @!P0 BRA `(.L_x_61) ;  /* 0x0000006000708947 */ /* 0x004fea0003800000 */
.L_x_60:
[----:B------:R-:W-:-:S04]  /*36c0*/  UIADD3 UR7, UPT, UPT, UR5, 0x1, URZ ;  /* 0x0000000105077890 */ /* 0x000fc8000fffe0ff */
[----:B------:R-:W-:-:S04]  /*36d0*/  UISETP.NE.AND UP0, UPT, UR7, 0x2, UPT ;  /* 0x000000020700788c */ /* 0x000fc8000bf05270 */
[----:B------:R-:W-:Y:S02]  /*36e0*/  USEL UR8, URZ, 0x1, UP0 ;  /* 0x00000001ff087887 */ /* 0x000fe40008000000 */
[----:B------:R-:W-:-:S04]  /*36f0*/  USEL UR7, UR7, URZ, UP0 ;  /* 0x000000ff07077287 */ /* 0x000fc80008000000 */
[----:B------:R-:W-:Y:S01]  /*3700*/  ULEA UR7, UR7, UR6, 0x3 ;  /* 0x0000000607077291 */ /* 0x000fe2000f8e18ff */
[----:B--2---:R-:W-:-:S04]  /*3710*/  LOP3.LUT R3, R12, UR8, RZ, 0x3c, !PT ;  /* 0x000000080c037c12 */ /* 0x004fc8000f8e3cff */
[----:B------:R-:W-:-:S04]  /*3720*/  SHF.L.U32 R0, R3, 0x1f, RZ ;  /* 0x0000001f03007819 */ /* 0x000fc800000006ff */
[----:B------:R-:W2:Y:S02]  /*3730*/  SYNCS.PHASECHK.TRANS64 P0, [UR7+0xd0], R0 ;  /* 0x0000d000ff0075a7 */ /* 0x000ea40008001007 */
[----:B-12---:R-:W-:Y:S05]  /*3740*/  @P0 EXIT ;  /* 0x000000000000094d */ /* 0x006fea0003800000 */
[----:B------:R-:W-:Y:S02]  /*3750*/  SHF.L.U32 R3, R3, 0x1f, RZ ;  /* 0x0000001f03037819 */ /* 0x000fe400000006ff */
[----:B------:R-:W-:-:S07]  /*3760*/  MOV R0, UR7 ;  /* 0x0000000700007c02 */ /* 0x000fce0008000f00 */
.L_x_62:
[----:B-1----:R1:W2:Y:S02]  /*3770*/  SYNCS.PHASECHK.TRANS64.TRYWAIT P0, [R0+URZ+0xd0], R3 ;  /* 0x0000d003000075a7 */ /* 0x0022a400080011ff */
[----:B--2---:R-:W-:Y:S05]  /*3780*/  @!P0 NANOSLEEP.SYNCS 0x989680 ;  /* 0x009896800000895d */ /* 0x004fea0003900000 */
[----:B------:R-:W2:Y:S02]  /*3790*/  @!P0 SYNCS.PHASECHK.TRANS64 P0, [R0+URZ+0xd0], R3 ;  /* 0x0000d003000085a7 */ /* 0x000ea400080010ff */
[----:B--2---:R-:W-:Y:S05]  /*37a0*/  @P0 EXIT ;  /* 0x000000000000094d */ /* 0x004fea0003800000 */
[----:B------:R-:W-:Y:S05]  /*37b0*/  BRA `(.L_x_62) ;  /* 0xfffffffc00ec7947 */ /* 0x000fea000383ffff */
.L_x_55:
[----:B------:R-:W-:Y:S05]  /*37c0*/  BRA.U UP5, `(.L_x_63) ;  /* 0x0000001d05287547 */ /* 0x000fea000b800000 */
[----:B------:R-:W-:Y:S01]  /*37d0*/  UMOV UR5, 0x40 ;  /* 0x0000004000057882 */ /* 0x000fe20000000000 */
[----:B------:R-:W-:Y:S01]  /*37e0*/  NOP ;  /* 0x0000000000007918 */ /* 0x000fe20000000000 */
[----:B------:R-:W-:Y:S01]  /*37f0*/  ULEA UR5, UR55, UR5, 0x18 ;  /* 0x0000000537057291 */ /* 0x000fe2000f8ec0ff */
[----:B------:R-:W-:Y:S02]  /*3800*/  UMOV UR6, 0x400 ;  /* 0x0000040000067882 */ /* 0x000fe40000000000 */
[----:B------:R-:W-:-:S06]  /*3810*/  ULEA UR6, UR55, UR6, 0x18 ;  /* 0x0000000637067291 */ /* 0x000fcc000f8ec0ff */
[----:B------:R-:W2:Y:S02]  /*3820*/  LDS.U8 R5, [UR5+0x1c] ;  /* 0x00001c05ff057984 */ /* 0x000ea40008000000 */
[----:B--2---:R-:W-:-:S13]  /*3830*/  ISETP.NE.AND P0, PT, R5, RZ, PT ;  /* 0x000000ff0500720c */ /* 0x004fda0003f05270 */
[----:B------:R-:W-:Y:S05]  /*3840*/  @P0 BRA `(.L_x_64) ;  /* 0x0000000400180947 */ /* 0x000fea0003800000 */
[----:B------:R-:W-:Y:S01]  /*3850*/  R2UR UR4, R4 ;  /* 0x00000000040472ca */ /* 0x000fe200000e0000 */
[----:B------:R-:W-:-:S12]  /*3860*/  UIADD3 UR7, UPT, UPT, UR5, 0x8, URZ ;  /* 0x0000000805077890 */ /* 0x000fd8000fffe0ff */
[----:B------:R-:W-:-:S09]  /*3870*/  UISETP.NE.U32.AND UP1, UPT, UR4, 0x1, UPT ;  /* 0x000000010400788c */ /* 0x000fd2000bf25070 */
[----:B------:R-:W-:Y:S05]  /*3880*/  BRA.U !UP1, `(.L_x_65) ;  /* 0x0000000109a47547 */ /* 0x000fea000b800000 */
[----:B------:R-:W-:Y:S01]  /*3890*/  ELECT P0, URZ, PT ;  /* 0x0000000000ff782f */ /* 0x000fe20003800000 */
[----:B------:R-:W-:-:S12]  /*38a0*/  BSSY B0, `(.L_x_65) ;  /* 0x0000027000007945 */ /* 0x000fd80003800000 */
[----:B------:R-:W-:Y:S05]  /*38b0*/  @!P0 BRA `(.L_x_66) ;  /* 0x0000000000948947 */ /* 0x000fea0003800000 */
[----:B------:R-:W-:-:S05]  /*38c0*/  UMOV UR4, 0x10 ;  /* 0x0000001000047882 */ /* 0x000fca0000000000 */
[----:B------:R-:W-:Y:S04]  /*38d0*/  DEPBAR.LE SB2, 0x36 ;  /* 0x0000ad800000791a */ /* 0x000fe80000000000 */
[----:B------:R-:W2:Y:S02]  /*38e0*/  UTCATOMSWS.2CTA.FIND_AND_SET.ALIGN UP0, UR4, UR4 ;  /* 0x00000004000475e3 */ /* 0x000ea40008200800 */
[----:B--2---:R-:W-:Y:S01]  /*38f0*/  MOV R12, UR4 ;  /* 0x00000004000c7c02 */ /* 0x004fe20008000f00 */
[----:B------:R-:W-:Y:S06]  /*3900*/  BRA.U UP0, `(.L_x_67) ;  /* 0x0000000100187547 */ /* 0x000fec000b800000 */
.L_x_68:
[----:B------:R-:W-:Y:S05]  /*3910*/  NANOSLEEP 0x64 ;  /* 0x000000640000795d */ /* 0x000fea0003800000 */
[----:B------:R-:W-:-:S05]  /*3920*/  UMOV UR4, 0x10 ;  /* 0x0000001000047882 */ /* 0x000fca0000000000 */
[----:B------:R-:W-:Y:S04]  /*3930*/  DEPBAR.LE SB2, 0x36 ;  /* 0x0000ad800000791a */ /* 0x000fe80000000000 */
[----:B------:R-:W2:Y:S02]  /*3940*/  UTCATOMSWS.2CTA.FIND_AND_SET.ALIGN UP0, UR4, UR4 ;  /* 0x00000004000475e3 */ /* 0x000ea40008200800 */
[----:B--2---:R-:W-:Y:S01]  /*3950*/  MOV R12, UR4 ;  /* 0x00000004000c7c02 */ /* 0x004fe20008000f00 */
[----:B------:R-:W-:Y:S05]  /*3960*/  BRA.U !UP0, `(.L_x_68) ;  /* 0xfffffffd08e87547 */ /* 0x000fea000b83ffff */
.L_x_67:
[----:B------:R-:W2:Y:S01]  /*3970*/  LDS R8, [UR5+0x10] ;  /* 0x00001005ff087984 */ /* 0x000ea20008000800 */
[----:B------:R-:W-:Y:S01]  /*3980*/  R2UR UR4, R3 ;  /* 0x00000000030472ca */ /* 0x000fe200000e0000 */
[----:B------:R-:W-:-:S04]  /*3990*/  IMAD.U32 R5, RZ, RZ, UR6 ;  /* 0x00000006ff057e24 */ /* 0x000fc8000f8e00ff */
[----:B------:R-:W-:-:S08]  /*39a0*/  VIADD R5, R5, 0x150 ;  /* 0x0000015005057836 */ /* 0x000fd00000000000 */
[----:B------:R-:W-:Y:S02]  /*39b0*/  MOV R6, UR4 ;  /* 0x0000000400067c02 */ /* 0x000fe40008000f00 */
[----:B--2---:R-:W-:-:S04]  /*39c0*/  SHF.L.U32 R8, R8, 0x1f, RZ ;  /* 0x0000001f08087819 */ /* 0x004fc800000006ff */
[----:B------:R-:W2:Y:S02]  /*39d0*/  SYNCS.PHASECHK.TRANS64.TRYWAIT P0, [UR5+0x8], R8 ;  /* 0x00000808ff0075a7 */ /* 0x000ea40008001105 */
[----:B--2---:R-:W-:Y:S05]  /*39e0*/  @P0 BRA `(.L_x_69) ;  /* 0x0000000000080947 */ /* 0x004fea0003800000 */
[----:B------:R-:W2:Y:S02]  /*39f0*/  SYNCS.PHASECHK.TRANS64.TRYWAIT P0, [UR5+0x8], R8 ;  /* 0x00000808ff0075a7 */ /* 0x000ea40008001105 */
[----:B--2---:R-:W-:Y:S05]  /*3a00*/  @!P0 BRA `(.L_x_70) ;  /* 0x0000005c00b48947 */ /* 0x004fea0003800000 */
.L_x_69:
[----:B------:R-:W-:Y:S01]  /*3a10*/  R2UR UR4, R3 ;  /* 0x00000000030472ca */ /* 0x000fe200000e0000 */
[----:B------:R-:W-:Y:S01]  /*3a20*/  IMAD.MOV.U32 R9, RZ, RZ, 0xffff ;  /* 0x0000ffffff097424 */ /* 0x000fe200078e00ff */
[----:B------:R-:W-:Y:S01]  /*3a30*/  PRMT R6, R6, 0x654, R5 ;  /* 0x0000065406067816 */ /* 0x000fe20000000005 */
[----:B------:R-:W-:Y:S02]  /*3a40*/  HFMA2 R5, -RZ, RZ, 0, 5.9604644775390625e-08 ;  /* 0x00000001ff057431 */ /* 0x000fe400000001ff */
[----:B--2---:R-:W-:Y:S02]  /*3a50*/  IMAD.MOV.U32 R8, RZ, RZ, 0x4 ;  /* 0x00000004ff087424 */ /* 0x004fe400078e00ff */
[----:B------:R-:W-:Y:S01]  /*3a60*/  IMAD.SHL.U32 R11, R12, 0x20, RZ ;  /* 0x000000200c0b7824 */ /* 0x000fe200078e00ff */
[----:B------:R-:W-:-:S05]  /*3a70*/  SHF.L.U32 R10, R9, R12, RZ ;  /* 0x0000000c090a7219 */ /* 0x000fca00000006ff */
[----:B------:R-:W-:Y:S01]  /*3a80*/  UPRMT UR4, UR4, 0x654, UR7 ;  /* 0x0000065404047896 */ /* 0x000fe20008000007 */
[----:B------:R-:W-:-:S05]  /*3a90*/  SHF.L.U32 R9, R5, R12, RZ ;  /* 0x0000000c05097219 */ /* 0x000fca00000006ff */
[----:B------:R-:W-:-:S03]  /*3aa0*/  MOV R7, UR4 ;  /* 0x0000000400077c02 */ /* 0x000fc60008000f00 */
[----:B------:R2:W-:Y:S01]  /*3ab0*/  SYNCS.ARRIVE.TRANS64.RED RZ, [UR4], R8 ;  /* 0x00000008ffff79a7 */ /* 0x0005e20008000404 */
[----:B------:R2:W-:Y:S04]  /*3ac0*/  STS [UR6+0x150], R11 ;  /* 0x0001500bff007988 */ /* 0x0005e80008000806 */
[----:B------:R2:W-:Y:S04]  /*3ad0*/  STAS [R6.64], R12 ;  /* 0x0000000c06007dbd */ /* 0x0005e8000c0008ff */
[----:B------:R2:W-:Y:S04]  /*3ae0*/  ATOMS.OR RZ, [UR5+0x14], R10 ;  /* 0x0000140affff798c */ /* 0x0005e8000b000005 */
[----:B------:R2:W-:Y:S04]  /*3af0*/  ATOMS.OR RZ, [UR5+0x18], R9 ;  /* 0x00001809ffff798c */ /* 0x0005e8000b000005 */
[----:B------:R2:W-:Y:S02]  /*3b00*/  ATOMS.XOR RZ, [UR5+0x10], R5 ;  /* 0x00001005ffff798c */ /* 0x0005e4000b800005 */
.L_x_66:
[----:B-1----:R-:W-:Y:S05]  /*3b10*/  BSYNC B0 ;  /* 0x0000000000007941 */ /* 0x002fea0003800000 */
.L_x_65:
[----:B------:R-:W-:Y:S05]  /*3b20*/  BRA.U UP1, `(.L_x_71) ;  /* 0x0000000101707547 */ /* 0x000fea000b800000 */
[----:B------:R-:W-:-:S03]  /*3b30*/  UMOV UR4, 0xffffffff ;  /* 0xffffffff00047882 */ /* 0x000fc60000000000 */
[----:B------:R-:W-:Y:S05]  /*3b40*/  BRA.DIV UR4, `(.L_x_72) ;  /* 0x0000005e047c7947 */ /* 0x000fea000b800000 */
[----:B------:R-:W-:-:S13]  /*3b50*/  ELECT P0, URZ, PT ;  /* 0x0000000000ff782f */ /* 0x000fda0003800000 */
.L_x_166:
[----:B------:R-:W-:Y:S05]  /*3b60*/  @!P0 BRA `(.L_x_71) ;  /* 0x0000000000608947 */ /* 0x000fea0003800000 */
[----:B--2---:R-:W2:Y:S02]  /*3b70*/  LDS R6, [UR5+0x10] ;  /* 0x00001005ff067984 */ /* 0x004ea40008000800 */
[----:B--2---:R-:W-:-:S04]  /*3b80*/  SHF.L.U32 R6, R6, 0x1f, RZ ;  /* 0x0000001f06067819 */ /* 0x004fc800000006ff */
[----:B------:R-:W2:Y:S02]  /*3b90*/  SYNCS.PHASECHK.TRANS64.TRYWAIT P0, [UR5+0x8], R6 ;  /* 0x00000806ff0075a7 */ /* 0x000ea40008001105 */
[----:B--2---:R-:W-:Y:S05]  /*3ba0*/  @P0 BRA `(.L_x_73) ;  /* 0x0000000000080947 */ /* 0x004fea0003800000 */
[----:B------:R-:W2:Y:S02]  /*3bb0*/  SYNCS.PHASECHK.TRANS64.TRYWAIT P0, [UR5+0x8], R6 ;  /* 0x00000806ff0075a7 */ /* 0x000ea40008001105 */
[----:B--2---:R-:W-:Y:S05]  /*3bc0*/  @!P0 BRA `(.L_x_74) ;  /* 0x0000005c00808947 */ /* 0x004fea0003800000 */
.L_x_73:
[----:B------:R-:W3:Y:S01]  /*3bd0*/  LDS R8, [UR6+0x150] ;  /* 0x00015006ff087984 */ /* 0x000ee20008000800 */
[----:B------:R-:W-:Y:S01]  /*3be0*/  R2UR UR4, R3 ;  /* 0x00000000030472ca */ /* 0x000fe200000e0000 */
[----:B--2---:R-:W-:Y:S02]  /*3bf0*/  IMAD.MOV.U32 R6, RZ, RZ, 0xffff ;  /* 0x0000ffffff067424 */ /* 0x004fe400078e00ff */
[----:B------:R-:W-:-:S10]  /*3c00*/  IMAD.MOV.U32 R5, RZ, RZ, 0x1 ;  /* 0x00000001ff057424 */ /* 0x000fd400078e00ff */
[----:B------:R-:W-:Y:S01]  /*3c10*/  UPRMT UR4, UR4, 0x654, UR7 ;  /* 0x0000065404047896 */ /* 0x000fe20008000007 */
[----:B---3--:R-:W-:Y:S01]  /*3c20*/  IMAD.SHL.U32 R7, R8, 0x20, RZ ;  /* 0x0000002008077824 */ /* 0x008fe200078e00ff */
[-C--:B------:R-:W-:Y:S02]  /*3c30*/  SHF.L.U32 R6, R6, R8.reuse, RZ ;  /* 0x0000000806067219 */ /* 0x080fe400000006ff */
[----:B------:R-:W-:Y:S02]  /*3c40*/  SHF.L.U32 R8, R5, R8, RZ ;  /* 0x0000000805087219 */ /* 0x000fe400000006ff */
[----:B------:R3:W-:Y:S04]  /*3c50*/  STS [UR6+0x150], R7 ;  /* 0x00015007ff007988 */ /* 0x0007e80008000806 */
[----:B------:R3:W-:Y:S04]  /*3c60*/  ATOMS.OR RZ, [UR5+0x14], R6 ;  /* 0x00001406ffff798c */ /* 0x0007e8000b000005 */
[----:B------:R3:W-:Y:S01]  /*3c70*/  ATOMS.OR RZ, [UR5+0x18], R8 ;  /* 0x00001808ffff798c */ /* 0x0007e2000b000005 */
[----:B------:R-:W-:Y:S03]  /*3c80*/  SYNCS.ARRIVE.TRANS64.RED.A1T0 RZ, [UR4], RZ ;  /* 0x000000ffffff79a7 */ /* 0x000fe60008100404 */
[----:B------:R3:W-:Y:S01]  /*3c90*/  ATOMS.XOR RZ, [UR5+0x10], R5 ;  /* 0x00001005ffff798c */ /* 0x0007e2000b800005 */
[----:B------:R-:W-:Y:S05]  /*3ca0*/  BRA `(.L_x_71) ;  /* 0x0000000000107947 */ /* 0x000fea0003800000 */
.L_x_64:
[----:B------:R-:W-:Y:S02]  /*3cb0*/  MOV R5, 0xffffffff ;  /* 0xffffffff00057802 */ /* 0x000fe40000000f00 */
[----:B------:R-:W-:-:S03]  /*3cc0*/  MOV R6, 0x3cf0 ;  /* 0x00003cf000067802 */ /* 0x000fc60000000f00 */
[----:B------:R2:W-:Y:S04]  /*3cd0*/  STS [UR6+0x150], R5 ;  /* 0x00015005ff007988 */ /* 0x0005e80008000806 */
[----:B-12--5:R-:W-:Y:S05]  /*3ce0*/  CALL.REL.NOINC `($__internal_1_$__cuda_sm10x_tcgen05_guardrail_trap_phase_invalid_during_alloc) ;  /* 0x0000006000ac7944 */ /* 0x026fea0003c00000 */
.L_x_71:
[----:B------:R-:W-:Y:S05]  /*3cf0*/  WARPSYNC.ALL ;  /* 0x0000000000007948 */ /* 0x000fea0003800000 */
[----:B------:R-:W4:Y:S01]  /*3d00*/  S2UR UR43, SR_CgaCtaId ;  /* 0x00000000002b79c3 */ /* 0x000f220000008800 */
[----:B------:R-:W-:Y:S01]  /*3d10*/  UMOV UR4, 0x400 ;  /* 0x0000040000047882 */ /* 0x000fe20000000000 */
[----:B------:R-:W-:-:S06]  /*3d20*/  NOP ;  /* 0x0000000000007918 */ /* 0x000fcc0000000000 */
[----:B------:R-:W-:Y:S06]  /*3d30*/  BAR.ARV 0x6, 0xa0 ;  /* 0x0182800000007b1d */ /* 0x000fec0000002000 */
[----:B------:R-:W1:Y:S01]  /*3d40*/  LDCU UR11, c[0x0][0x38c] ;  /* 0x00007180ff0b77ac */ /* 0x000e620008000800 */
[----:B------:R-:W-:Y:S01]  /*3d50*/  LOP3.LUT R2, R2, 0xffff, RZ, 0xc0, !PT ;  /* 0x0000ffff02027812 */ /* 0x000fe200078ec0ff */
[----:B------:R-:W-:Y:S01]  /*3d60*/  IMAD.MOV.U32 R14, RZ, RZ, 0x1 ;  /* 0x00000001ff0e7424 */ /* 0x000fe200078e00ff */
[----:B------:R-:W-:Y:S02]  /*3d70*/  LOP3.LUT R0, R0, 0xffff, RZ, 0xc0, !PT ;  /* 0x0000ffff00007812 */ /* 0x000fe400078ec0ff */
[----:B--2---:R-:W-:-:S02]  /*3d80*/  CS2R R12, SRZ ;  /* 0x00000000000c7805 */ /* 0x004fc4000001ff00 */
[----:B------:R-:W-:Y:S01]  /*3d90*/  R2UR UR12, R4 ;  /* 0x00000000040c72ca */ /* 0x000fe200000e0000 */
[----:B---3--:R-:W-:Y:S01]  /*3da0*/  IMAD.MOV.U32 R7, RZ, RZ, RZ ;  /* 0x000000ffff077224 */ /* 0x008fe200078e00ff */
[----:B------:R-:W-:Y:S01]  /*3db0*/  R2UR UR53, R2 ;  /* 0x00000000023572ca */ /* 0x000fe200000e0000 */
[----:B------:R-:W2:Y:S01]  /*3dc0*/  LDCU UR71, c[0x0][0x370] ;  /* 0x00006e00ff4777ac */ /* 0x000ea20008000800 */
[----:B------:R-:W-:Y:S01]  /*3dd0*/  R2UR UR73, R0 ;  /* 0x00000000004972ca */ /* 0x000fe200000e0000 */
[----:B----4-:R-:W-:Y:S01]  /*3de0*/  ULEA UR43, UR43, UR4, 0x18 ;  /* 0x000000042b2b7291 */ /* 0x010fe2000f8ec0ff */
[----:B------:R-:W-:Y:S01]  /*3df0*/  UMOV UR69, URZ ;  /* 0x000000ff00457c82 */ /* 0x000fe20008000000 */
[----:B------:R-:W-:Y:S02]  /*3e00*/  UISETP.GE.AND UP5, UPT, UR42, 0x1, UPT ;  /* 0x000000012a00788c */ /* 0x000fe4000bfa6270 */
[----:B------:R-:W-:Y:S02]  /*3e10*/  UIADD3 UR6, UPT, UPT, UR43, 0x6400, URZ ;  /* 0x000064002b067890 */ /* 0x000fe4000fffe0ff */
[----:B-1----:R-:W-:-:S03]  /*3e20*/  UIADD3 UR11, UPT, UPT, UR11, 0xff, URZ ;  /* 0x000000ff0b0b7890 */ /* 0x002fc6000fffe0ff */
[----:B------:R-:W1:Y:S01]  /*3e30*/  LDS R5, [UR43+0x150] ;  /* 0x0001502bff057984 */ /* 0x000e620008000800 */
[----:B------:R-:W-:Y:S02]  /*3e40*/  UIADD3 UR4, UPT, UPT, UR43, 0x2e400, URZ ;  /* 0x0002e4002b047890 */ /* 0x000fe4000fffe0ff */
[----:B------:R-:W-:Y:S02]  /*3e50*/  USHF.R.S32.HI UR9, URZ, 0x1f, UR11 ;  /* 0x0000001fff097899 */ /* 0x000fe4000801140b */
[----:B------:R-:W-:Y:S02]  /*3e60*/  USHF.R.U32.HI UR10, URZ, 0x4, UR6 ;  /* 0x00000004ff0a7899 */ /* 0x000fe40008011606 */
[----:B------:R-:W-:Y:S02]  /*3e70*/  UIADD3 UR5, UPT, UPT, UR43, 0x26400, URZ ;  /* 0x000264002b057890 */ /* 0x000fe4000fffe0ff */
[----:B------:R-:W-:Y:S02]  /*3e80*/  USHF.R.U32.HI UR6, URZ, 0x4, UR4 ;  /* 0x00000004ff067899 */ /* 0x000fe40008011604 */
[----:B------:R-:W-:-:S02]  /*3e90*/  UIADD3 UR7, UPT, UPT, UR43, 0x32400, URZ ;  /* 0x000324002b077890 */ /* 0x000fc4000fffe0ff */
[----:B------:R-:W-:Y:S02]  /*3ea0*/  ULEA.HI UR4, UR9, UR11, URZ, 0x8 ;  /* 0x0000000b09047291 */ /* 0x000fe4000f8f40ff */
[----:B------:R-:W-:Y:S02]  /*3eb0*/  USHF.R.U32.HI UR8, URZ, 0x4, UR5 ;  /* 0x00000004ff087899 */ /* 0x000fe40008011605 */
[----:B------:R-:W-:Y:S02]  /*3ec0*/  USHF.R.U32.HI UR5, URZ, 0x4, UR7 ;  /* 0x00000004ff057899 */ /* 0x000fe40008011607 */
[----:B------:R-:W-:Y:S02]  /*3ed0*/  USHF.R.S32.HI UR72, URZ, 0x8, UR4 ;  /* 0x00000008ff487899 */ /* 0x000fe40008011404 */
[----:B------:R-:W-:Y:S02]  /*3ee0*/  ULOP3.LUT UR8, UR8, 0x3fff, URZ, 0xc0, !UPT ;  /* 0x00003fff08087892 */ /* 0x000fe4000f8ec0ff */
[----:B------:R-:W-:-:S02]  /*3ef0*/  ULOP3.LUT UR6, UR6, 0x3fff, URZ, 0xc0, !UPT ;  /* 0x00003fff06067892 */ /* 0x000fc4000f8ec0ff */
[----:B------:R-:W-:Y:S02]  /*3f00*/  ULOP3.LUT UR5, UR5, 0x3fff, URZ, 0xc0, !UPT ;  /* 0x00003fff05057892 */ /* 0x000fe4000f8ec0ff */
[----:B------:R-:W-:Y:S02]  /*3f10*/  UISETP.LT.AND UP0, UPT, UR72, 0x1, UPT ;  /* 0x000000014800788c */ /* 0x000fe4000bf01270 */
[----:B------:R-:W-:Y:S02]  /*3f20*/  ULOP3.LUT UR63, UR8, 0x10000, URZ, 0xfc, !UPT ;  /* 0x00010000083f7892 */ /* 0x000fe4000f8efcff */
[----:B------:R-:W-:Y:S02]  /*3f30*/  ULOP3.LUT UR64, UR6, 0x10000, URZ, 0xfc, !UPT ;  /* 0x0001000006407892 */ /* 0x000fe4000f8efcff */
[----:B------:R-:W-:Y:S02]  /*3f40*/  ULOP3.LUT UR65, UR5, 0x10000, URZ, 0xfc, !UPT ;  /* 0x0001000005417892 */ /* 0x000fe4000f8efcff */
[----:B------:R-:W-:-:S02]  /*3f50*/  USEL UR8, UR72, 0x1, !UP0 ;  /* 0x0000000148087887 */ /* 0x000fc4000c000000 */
[----:B------:R-:W-:Y:S02]  /*3f60*/  ULOP3.LUT UR10, UR10, 0x3fff, URZ, 0xc0, !UPT ;  /* 0x00003fff0a0a7892 */ /* 0x000fe4000f8ec0ff */
[----:B------:R-:W-:Y:S01]  /*3f70*/  UISETP.NE.AND UP4, UPT, UR42, 0x1, UPT ;  /* 0x000000012a00788c */ /* 0x000fe2000bf85270 */
[----:B-1----:R-:W-:Y:S01]  /*3f80*/  R2UR UR36, R5 ;  /* 0x00000000052472ca */ /* 0x002fe200000e0000 */
[----:B------:R-:W-:Y:S01]  /*3f90*/  IMAD.U32 R5, RZ, RZ, UR8 ;  /* 0x00000008ff057e24 */ /* 0x000fe2000f8e00ff */
[----:B------:R-:W1:Y:S01]  /*3fa0*/  LDCU UR70, c[0x0][0x374] ;  /* 0x00006e80ff4677ac */ /* 0x000e620008000800 */
[----:B------:R-:W-:Y:S02]  /*3fb0*/  ULOP3.LUT UR62, UR10, 0x10000, URZ, 0xfc, !UPT ;  /* 0x000100000a3e7892 */ /* 0x000fe4000f8efcff */
[----:B------:R-:W-:Y:S01]  /*3fc0*/  UISETP.NE.AND UP3, UPT, UR12, URZ, UPT ;  /* 0x000000ff0c00728c */ /* 0x000fe2000bf65270 */
[----:B------:R-:W-:Y:S01]  /*3fd0*/  UMOV UR39, URZ ;  /* 0x000000ff00277c82 */ /* 0x000fe20008000000 */
[----:B------:R-:W-:-:S06]  /*3fe0*/  UMOV UR38, URZ ;  /* 0x000000ff00267c82 */ /* 0x000fcc0008000000 */
[----:B------:R-:W-:Y:S02]  /*3ff0*/  UIADD3 UR4, UPT, UPT, UR36, 0x90, URZ ;  /* 0x0000009024047890 */ /* 0x000fe4000fffe0ff */
[----:B------:R-:W-:Y:S02]  /*4000*/  UIADD3 UR54, UPT, UPT, UR36, 0x80, URZ ;  /* 0x0000008024367890 */ /* 0x000fe4000fffe0ff */
[----:B------:R-:W-:Y:S02]  /*4010*/  UIADD3 UR60, UPT, UPT, UR36, 0x84, URZ ;  /* 0x00000084243c7890 */ /* 0x000fe4000fffe0ff */
[----:B------:R-:W-:Y:S01]  /*4020*/  UIADD3 UR58, UPT, UPT, UR36, 0x88, URZ ;  /* 0x00000088243a7890 */ /* 0x000fe2000fffe0ff */
[----:B------:R-:W-:Y:S01]  /*4030*/  IMAD.U32 R6, RZ, RZ, UR4 ;  /* 0x00000004ff067e24 */ /* 0x000fe2000f8e00ff */
[----:B------:R-:W-:Y:S02]  /*4040*/  UIADD3 UR56, UPT, UPT, UR36, 0x8c, URZ ;  /* 0x0000008c24387890 */ /* 0x000fe4000fffe0ff */
[----:B------:R-:W-:-:S02]  /*4050*/  USHF.R.U32.HI UR7, URZ, 0x11, UR54 ;  /* 0x00000011ff077899 */ /* 0x000fc40008011636 */
[----:B------:R-:W-:Y:S02]  /*4060*/  USHF.R.U32.HI UR6, URZ, 0x11, UR60 ;  /* 0x00000011ff067899 */ /* 0x000fe4000801163c */
[----:B------:R-:W-:Y:S02]  /*4070*/  USHF.R.U32.HI UR5, URZ, 0x11, UR58 ;  /* 0x00000011ff057899 */ /* 0x000fe4000801163a */
[----:B------:R-:W-:Y:S02]  /*4080*/  USHF.R.U32.HI UR4, URZ, 0x11, UR56 ;  /* 0x00000011ff047899 */ /* 0x000fe40008011638 */
[----:B------:R-:W-:Y:S02]  /*4090*/  ULOP3.LUT UR7, UR7, 0x6000, URZ, 0xc0, !UPT ;  /* 0x0000600007077892 */ /* 0x000fe4000f8ec0ff */
[----:B------:R-:W-:Y:S02]  /*40a0*/  ULOP3.LUT UR6, UR6, 0x6000, URZ, 0xc0, !UPT ;  /* 0x0000600006067892 */ /* 0x000fe4000f8ec0ff */
[----:B------:R-:W-:-:S02]  /*40b0*/  ULOP3.LUT UR5, UR5, 0x6000, URZ, 0xc0, !UPT ;  /* 0x0000600005057892 */ /* 0x000fc4000f8ec0ff */
[----:B------:R-:W-:Y:S02]  /*40c0*/  ULOP3.LUT UR4, UR4, 0x6000, URZ, 0xc0, !UPT ;  /* 0x0000600004047892 */ /* 0x000fe4000f8ec0ff */
[----:B------:R-:W-:Y:S02]  /*40d0*/  ULOP3.LUT UR77, UR7, 0x1010, URZ, 0xfc, !UPT ;  /* 0x00001010074d7892 */ /* 0x000fe4000f8efcff */
[----:B------:R-:W-:Y:S02]  /*40e0*/  ULOP3.LUT UR76, UR6, 0x1010, URZ, 0xfc, !UPT ;  /* 0x00001010064c7892 */ /* 0x000fe4000f8efcff */
[----:B------:R-:W-:Y:S02]  /*40f0*/  ULOP3.LUT UR75, UR5, 0x1010, URZ, 0xfc, !UPT ;  /* 0x00001010054b7892 */ /* 0x000fe4000f8efcff */
[----:B-12---:R-:W-:-:S12]  /*4100*/  ULOP3.LUT UR74, UR4, 0x1010, URZ, 0xfc, !UPT ;  /* 0x00001010044a7892 */ /* 0x006fd8000f8efcff */
.L_x_84:
[C---:B------:R-:W-:Y:S02]  /*4110*/  LEA R2, R13.reuse, UR43, 0x3 ;  /* 0x0000002b0d027c11 */ /* 0x040fe4000f8e18ff */
[----:B------:R-:W-:Y:S02]  /*4120*/  SHF.L.U32 R9, R12, 0x1f, RZ ;  /* 0x0000001f0c097819 */ /* 0x000fe400000006ff */
[----:B------:R-:W-:Y:S02]  /*4130*/  LEA R10, R13, UR43, 0x4 ;  /* 0x0000002b0d0a7c11 */ /* 0x000fe4000f8e20ff */
[----:B------:R-:W1:Y:S02]  /*4140*/  SYNCS.PHASECHK.TRANS64.TRYWAIT P0, [R2+URZ+0xc0], R9 ;  /* 0x0000c009020075a7 */ /* 0x000e6400080011ff */
[----:B-1-3--:R-:W-:Y:S05]  /*4150*/  @!P0 BRA `(.L_x_75) ;  /* 0x0000005800348947 */ /* 0x00afea0003800000 */
.L_x_167:
[----:B-1----:R-:W1:Y:S01]  /*4160*/  LDS.128 R8, [R10+0x130] ;  /* 0x000130000a087984 */ /* 0x002e620000000c00 */
[----:B------:R-:W-:Y:S01]  /*4170*/  @!PT LDS RZ, [RZ] ;  /* 0x00000000fffff984 */ /* 0x000fe20000000800 */
[----:B------:R-:W-:Y:S01]  /*4180*/  @!PT LDS RZ, [RZ] ;  /* 0x00000000fffff984 */ /* 0x000fe20000000800 */
[----:B------:R-:W-:Y:S01]  /*4190*/  @!PT LDS RZ, [RZ] ;  /* 0x00000000fffff984 */ /* 0x000fe20000000800 */
[----:B------:R-:W-:Y:S01]  /*41a0*/  @!PT LDS RZ, [RZ] ;  /* 0x00000000fffff984 */ /* 0x000fe20000000800 */
[----:B------:R2:W-:Y:S06]  /*41b0*/  MEMBAR.ALL.CTA ;  /* 0x0000000000007992 */ /* 0x0005ec0000008000 */
[----:B--2---:R-:W2:Y:S01]  /*41c0*/  FENCE.VIEW.ASYNC.S ;  /* 0x00000000000073c6 */ /* 0x004ea20000000000 */
[----:B-1----:R-:W-:-:S13]  /*41d0*/  LOP3.LUT P0, RZ, R10, 0x1, RZ, 0xc0, !PT ;  /* 0x000000010aff7812 */ /* 0x002fda000780c0ff */
[----:B--2---:R-:W-:Y:S01]  /*41e0*/  VOTEU.ANY UP2, P0 ;  /* 0x0000000000ff7886 */ /* 0x004fe20000040100 */
[----:B------:R-:W-:-:S13]  /*41f0*/  PLOP3.LUT P0, PT, PT, PT, UP2, 0x80, 0x8 ;  /* 0x000000000008781c */ /* 0x000fda0003f0f028 */
[----:B------:R-:W-:Y:S02]  /*4200*/  @P0 MOV R0, R8 ;  /* 0x0000000800000202 */ /* 0x000fe40000000f00 */
[----:B------:R-:W-:Y:S02]  /*4210*/  @P0 LOP3.LUT R8, R9, 0xffff, RZ, 0xc0, !PT ;  /* 0x0000ffff09080812 */ /* 0x000fe400078ec0ff */
[----:B------:R-:W-:Y:S01]  /*4220*/  @P0 R2UR UR5, R0 ;  /* 0x00000000000502ca */ /* 0x000fe200000e0000 */
[----:B------:R-:W-:Y:S01]  /*4230*/  VIADD R0, R2, 0xd0 ;  /* 0x000000d002007836 */ /* 0x000fe20000000000 */
[----:B------:R-:W-:-:S04]  /*4240*/  @P0 R2UR UR4, R8 ;  /* 0x00000000080402ca */ /* 0x000fc800000e0000 */
[----:B------:R-:W-:-:S04]  /*4250*/  PRMT R0, RZ, 0x654, R0 ;  /* 0x00000654ff007816 */ /* 0x000fc80000000000 */
[----:B------:R1:W-:Y:S03]  /*4260*/  SYNCS.ARRIVE.TRANS64.RED.A1T0 RZ, [R0+URZ], RZ ;  /* 0x000000ff00ff79a7 */ /* 0x0003e600081004ff */
[----:B------:R-:W-:Y:S02]  /*4270*/  @UP2 UMOV UR68, UR5 ;  /* 0x0000000500442c82 */ /* 0x000fe40008000000 */
[----:B------:R-:W-:Y:S01]  /*4280*/  @UP2 UMOV UR66, UR4 ;  /* 0x0000000400422c82 */ /* 0x000fe20008000000 */
[----:B------:R-:W-:Y:S05]  /*4290*/  BRA.U !UP5, `(.L_x_76) ;  /* 0x000000010dd07547 */ /* 0x000fea000b800000 */
[----:B------:R-:W2:Y:S01]  /*42a0*/  LDCU.128 UR12, c[0x0][0xf10] ;  /* 0x0001e200ff0c77ac */ /* 0x000ea20008000c00 */
[----:B------:R-:W3:Y:S01]  /*42b0*/  LDCU UR21, c[0x0][0xf20] ;  /* 0x0001e400ff1577ac */ /* 0x000ee20008000800 */
[----:B------:R-:W4:Y:S01]  /*42c0*/  LDCU UR20, c[0x0][0xf0c] ;  /* 0x0001e180ff1477ac */ /* 0x000f220008000800 */
[----:B------:R-:W1:Y:S01]  /*42d0*/  LDCU.64 UR8, c[0x0][0xf28] ;  /* 0x0001e500ff0877ac */ /* 0x000e620008000a00 */
[----:B--2---:R-:W-:Y:S02]  /*42e0*/  UIMAD.WIDE.U32 UR6, UR70, UR15, URZ ;  /* 0x0000000f460672a5 */ /* 0x004fe4000f8e00ff */
[----:B------:R-:W-:Y:S02]  /*42f0*/  UIMAD.WIDE.U32 UR4, UR71, UR12, URZ ;  /* 0x0000000c470472a5 */ /* 0x000fe4000f8e00ff */
[----:B------:R-:W-:Y:S02]  /*4300*/  UISETP.NE.AND UP0, UPT, UR14, 0x1, UPT ;  /* 0x000000010e00788c */ /* 0x000fe4000bf05270 */
[----:B------:R-:W-:Y:S01]  /*4310*/  UIMAD.WIDE.U32 UR18, UR66, UR15, URZ ;  /* 0x0000000f421272a5 */ /* 0x000fe2000f8e00ff */
[----:B------:R-:W-:-:S02]  /*4320*/  UMOV UR6, UR7 ;  /* 0x0000000700067c82 */ /* 0x000fc40008000000 */
[----:B------:R-:W-:Y:S01]  /*4330*/  UMOV UR4, UR5 ;  /* 0x0000000500047c82 */ /* 0x000fe20008000000 */
[----:B---3--:R-:W-:Y:S02]  /*4340*/  USHF.R.U32.HI UR6, URZ, UR21, UR6 ;  /* 0x00000015ff067299 */ /* 0x008fe40008011606 */
[----:B----4-:R-:W-:Y:S02]  /*4350*/  UISETP.NE.AND UP1, UPT, UR20, 0x1, UPT ;  /* 0x000000011400788c */ /* 0x010fe4000bf25270 */
[----:B------:R-:W-:Y:S02]  /*4360*/  USHF.R.U32.HI UR4, URZ, UR13, UR4 ;  /* 0x0000000dff047299 */ /* 0x000fe40008011604 */
[----:B------:R-:W-:Y:S02]  /*4370*/  USEL UR5, UR70, UR6, !UP0 ;  /* 0x0000000646057287 */ /* 0x000fe4000c000000 */
[----:B------:R-:W-:Y:S02]  /*4380*/  USEL UR6, UR71, UR4, !UP1 ;  /* 0x0000000447067287 */ /* 0x000fe4000c800000 */
[----:B-1----:R-:W-:Y:S01]  /*4390*/  UIMAD.WIDE.U32 UR10, UR5, UR8, URZ ;  /* 0x00000008050a72a5 */ /* 0x002fe2000f8e00ff */
[----:B------:R-:W-:Y:S01]  /*43a0*/  UMOV UR4, UR19 ;  /* 0x0000001300047c82 */ /* 0x000fe20008000000 */
[----:B------:R-:W-:-:S02]  /*43b0*/  UIMAD.WIDE.U32 UR16, UR68, UR12, URZ ;  /* 0x0000000c441072a5 */ /* 0x000fc4000f8e00ff */
        /* <DEDUP_REMOVED lines=34> */
.L_x_76:
[----:B------:R-:W2:Y:S02]  /*45e0*/  LDCU UR4, c[0x0][0xf30] ;  /* 0x0001e600ff0477ac */ /* 0x000ea40008000800 */
[----:B--2---:R-:W-:-:S09]  /*45f0*/  UISETP.NE.AND UP0, UPT, UR4, 0x1, UPT ;  /* 0x000000010400788c */ /* 0x004fd2000bf05270 */
[----:B------:R-:W-:Y:S05]  /*4600*/  BRA.U UP0, `(.L_x_77) ;  /* 0x00000001003c7547 */ /* 0x000fea000b800000 */
[----:B------:R-:W2:Y:S01]  /*4610*/  LDCU.128 UR8, c[0x0][0xf10] ;  /* 0x0001e200ff0877ac */ /* 0x000ea20008000c00 */
[----:B------:R-:W3:Y:S01]  /*4620*/  LDCU UR12, c[0x0][0xf0c] ;  /* 0x0001e180ff0c77ac */ /* 0x000ee20008000800 */
[----:B------:R-:W4:Y:S01]  /*4630*/  LDCU UR13, c[0x0][0xf20] ;  /* 0x0001e400ff0d77ac */ /* 0x000f220008000800 */
[----:B--2---:R-:W-:Y:S02]  /*4640*/  UIMAD.WIDE.U32 UR6, UR68, UR8, URZ ;  /* 0x00000008440672a5 */ /* 0x004fe4000f8e00ff */
[----:B------:R-:W-:Y:S02]  /*4650*/  UIMAD.WIDE.U32 UR4, UR66, UR11, URZ ;  /* 0x0000000b420472a5 */ /* 0x000fe4000f8e00ff */
[----:B---3--:R-:W-:Y:S02]  /*4660*/  UISETP.NE.AND UP0, UPT, UR12, 0x1, UPT ;  /* 0x000000010c00788c */ /* 0x008fe4000bf05270 */
[----:B------:R-:W-:Y:S01]  /*4670*/  UISETP.NE.AND UP1, UPT, UR10, 0x1, UPT ;  /* 0x000000010a00788c */ /* 0x000fe2000bf25270 */
[----:B------:R-:W-:-:S02]  /*4680*/  UMOV UR6, UR7 ;  /* 0x0000000700067c82 */ /* 0x000fc40008000000 */
[----:B------:R-:W-:Y:S01]  /*4690*/  UMOV UR4, UR5 ;  /* 0x0000000500047c82 */ /* 0x000fe20008000000 */
[----:B------:R-:W-:Y:S02]  /*46a0*/  USHF.R.U32.HI UR9, URZ, UR9, UR6 ;  /* 0x00000009ff097299 */ /* 0x000fe40008011606 */
[----:B----4-:R-:W-:Y:S02]  /*46b0*/  USHF.R.U32.HI UR4, URZ, UR13, UR4 ;  /* 0x0000000dff047299 */ /* 0x010fe40008011604 */
[----:B------:R-:W-:Y:S02]  /*46c0*/  USEL UR5, UR68, UR9, !UP0 ;  /* 0x0000000944057287 */ /* 0x000fe4000c000000 */
[----:B------:R-:W-:-:S04]  /*46d0*/  USEL UR4, UR66, UR4, !UP1 ;  /* 0x0000000442047287 */ /* 0x000fc8000c800000 */
[----:B------:R-:W-:-:S04]  /*46e0*/  UIADD3 UR4, UPT, UPT, UR5, -UR4, URZ ;  /* 0x8000000405047290 */ /* 0x000fc8000fffe0ff */
[----:B------:R-:W-:-:S12]  /*46f0*/  UIMAD UR66, UR4, UR10, UR66 ;  /* 0x0000000a044272a4 */ /* 0x000fd8000f8e0242 */
.L_x_77:
[----:B------:R-:W-:Y:S01]  /*4700*/  IADD3 R13, PT, PT, R13, 0x1, RZ ;  /* 0x000000010d0d7810 */ /* 0x000fe20007ffe0ff */
[----:B------:R-:W-:Y:S06]  /*4710*/  BRA.U UP3, `(.L_x_78) ;  /* 0x0000000503e07547 */ /* 0x000fec000b800000 */
[----:B------:R-:W2:Y:S01]  /*4720*/  LDCU UR4, c[0x0][0x38c] ;  /* 0x00007180ff0477ac */ /* 0x000ea20008000800 */
[----:B------:R-:W-:Y:S02]  /*4730*/  PLOP3.LUT P1, PT, PT, PT, PT, 0x80, 0x8 ;  /* 0x000000000008781c */ /* 0x000fe40003f2f070 */
[----:B------:R-:W-:Y:S01]  /*4740*/  SHF.L.U32 R9, R14, 0x1f, RZ ;  /* 0x0000001f0e097819 */ /* 0x000fe200000006ff */
[----:B------:R-:W-:Y:S01]  /*4750*/  ULEA UR67, UR69, UR43, 0x3 ;  /* 0x0000002b45437291 */ /* 0x000fe2000f8e18ff */
[----:B------:R-:W-:Y:S01]  /*4760*/  R2UR UR5, R6 ;  /* 0x00000000060572ca */ /* 0x000fe200000e0000 */
[----:B------:R-:W-:Y:S02]  /*4770*/  ULEA UR37, UR69, UR36, 0x6 ;  /* 0x0000002445257291 */ /* 0x000fe4000f8e30ff */
[----:B--2---:R-:W-:-:S06]  /*4780*/  UISETP.GE.AND UP0, UPT, UR4, 0x1, UPT ;  /* 0x000000010400788c */ /* 0x004fcc000bf06270 */
[----:B------:R-:W-:-:S05]  /*4790*/  PLOP3.LUT P0, PT, PT, PT, UP0, 0x80, 0x8 ;  /* 0x000000000008781c */ /* 0x000fca0003f0f008 */
[----:B------:R-:W-:-:S08]  /*47a0*/  @UP0 ULEA UR4, UR39, UR43, 0x3 ;  /* 0x0000002b27040291 */ /* 0x000fd0000f8e18ff */
[----:B-1----:R-:W-:-:S04]  /*47b0*/  @P0 SHF.L.U32 R0, R7, 0x1f, RZ ;  /* 0x0000001f07000819 */ /* 0x002fc800000006ff */
[----:B------:R1:W2:Y:S01]  /*47c0*/  @P0 SYNCS.PHASECHK.TRANS64.TRYWAIT P1, [UR4], R0 ;  /* 0x00000000ff0005a7 */ /* 0x0002a20008021104 */
[----:B------:R-:W-:-:S04]  /*47d0*/  ULEA.HI UR4, UR26, UR26, URZ, 0x1 ;  /* 0x0000001a1a047291 */ /* 0x000fc8000f8f08ff */
[----:B------:R-:W-:-:S04]  /*47e0*/  ULOP3.LUT UR4, UR4, 0x7ffffffe, URZ, 0xc0, !UPT ;  /* 0x7ffffffe04047892 */ /* 0x000fc8000f8ec0ff */
[----:B------:R-:W-:-:S04]  /*47f0*/  UIADD3 UR4, UPT, UPT, -UR4, UR26, URZ ;  /* 0x0000001a04047290 */ /* 0x000fc8000fffe1ff */
[----:B------:R-:W-:Y:S01]  /*4800*/  ULEA UR55, UR4, UR5, 0x1 ;  /* 0x0000000504377291 */ /* 0x000fe2000f8e08ff */
[----:B------:R-:W3:Y:S02]  /*4810*/  SYNCS.PHASECHK.TRANS64.TRYWAIT P0, [UR67+0xf0], R9 ;  /* 0x0000f009ff0075a7 */ /* 0x000ee40008001143 */
[----:B-123--:R-:W-:Y:S09]  /*4820*/  @!P0 BRA `(.L_x_79) ;  /* 0x0000005000948947 */ /* 0x00eff20003800000 */
.L_x_169:
[----:B------:R-:W-:Y:S01]  /*4830*/  UMOV UR52, UR38 ;  /* 0x0000002600347c82 */ /* 0x000fe20008000000 */
[----:B------:R-:W-:Y:S05]  /*4840*/  BRA.U !UP0, `(.L_x_80) ;  /* 0x0000000508847547 */ /* 0x000fea000b800000 */
[----:B------:R-:W-:Y:S01]  /*4850*/  R2UR UR4, R5 ;  /* 0x00000000050472ca */ /* 0x000fe200000e0000 */
[----:B------:R-:W-:Y:S02]  /*4860*/  UIADD3 UR61, UPT, UPT, UR55, 0x4, URZ ;  /* 0x00000004373d7890 */ /* 0x000fe4000fffe0ff */
[----:B------:R-:W-:Y:S02]  /*4870*/  UIADD3 UR59, UPT, UPT, UR55, 0x8, URZ ;  /* 0x00000008373b7890 */ /* 0x000fe4000fffe0ff */
[----:B------:R-:W-:Y:S02]  /*4880*/  UIADD3 UR57, UPT, UPT, UR55, 0xc, URZ ;  /* 0x0000000c37397890 */ /* 0x000fe4000fffe0ff */
[----:B------:R-:W-:Y:S02]  /*4890*/  USHF.R.U32.HI UR5, URZ, 0x1a, UR61 ;  /* 0x0000001aff057899 */ /* 0x000fe4000801163d */
[----:B------:R-:W-:Y:S01]  /*48a0*/  USHF.R.U32.HI UR7, URZ, 0x1a, UR57 ;  /* 0x0000001aff077899 */ /* 0x000fe20008011639 */
[----:B------:R-:W-:Y:S01]  /*48b0*/  UMOV UR11, URZ ;  /* 0x000000ff000b7c82 */ /* 0x000fe20008000000 */
[----:B------:R-:W-:-:S02]  /*48c0*/  UMOV UR40, UR72 ;  /* 0x0000004800287c82 */ /* 0x000fc40008000000 */
[----:B------:R-:W-:Y:S02]  /*48d0*/  UIADD3 UR52, UPT, UPT, UR4, UR38, URZ ;  /* 0x0000002604347290 */ /* 0x000fe4000fffe0ff */
[----:B------:R-:W-:Y:S01]  /*48e0*/  USHF.R.U32.HI UR4, URZ, 0x1a, UR55 ;  /* 0x0000001aff047899 */ /* 0x000fe20008011637 */
[----:B------:R-:W-:Y:S01]  /*48f0*/  UMOV UR9, UR39 ;  /* 0x0000002700097c82 */ /* 0x000fe20008000000 */
[----:B------:R-:W-:Y:S02]  /*4900*/  UMOV UR48, URZ ;  /* 0x000000ff00307c82 */ /* 0x000fe40008000000 */
[----:B------:R-:W-:Y:S02]  /*4910*/  ULOP3.LUT UR6, UR4, 0x30, URZ, 0xc0, !UPT ;  /* 0x0000003004067892 */ /* 0x000fe4000f8ec0ff */
[----:B------:R-:W-:Y:S02]  /*4920*/  USHF.R.U32.HI UR4, URZ, 0x1a, UR59 ;  /* 0x0000001aff047899 */ /* 0x000fe4000801163b */
[----:B------:R-:W-:-:S02]  /*4930*/  ULOP3.LUT UR50, UR6, 0x480, URZ, 0xfc, !UPT ;  /* 0x0000048006327892 */ /* 0x000fc4000f8efcff */
[----:B------:R-:W-:Y:S02]  /*4940*/  ULOP3.LUT UR6, UR5, 0x30, URZ, 0xc0, !UPT ;  /* 0x0000003005067892 */ /* 0x000fe4000f8ec0ff */
[----:B------:R-:W-:Y:S02]  /*4950*/  ULOP3.LUT UR5, UR4, 0x30, URZ, 0xc0, !UPT ;  /* 0x0000003004057892 */ /* 0x000fe4000f8ec0ff */
[----:B------:R-:W-:Y:S02]  /*4960*/  ULOP3.LUT UR4, UR7, 0x30, URZ, 0xc0, !UPT ;  /* 0x0000003007047892 */ /* 0x000fe4000f8ec0ff */
[----:B------:R-:W-:Y:S02]  /*4970*/  ULOP3.LUT UR6, UR6, 0x480, URZ, 0xfc, !UPT ;  /* 0x0000048006067892 */ /* 0x000fe4000f8efcff */
[----:B------:R-:W-:Y:S02]  /*4980*/  ULOP3.LUT UR5, UR5, 0x480, URZ, 0xfc, !UPT ;  /* 0x0000048005057892 */ /* 0x000fe4000f8efcff */
[----:B------:R-:W-:-:S02]  /*4990*/  ULOP3.LUT UR4, UR4, 0x480, URZ, 0xfc, !UPT ;  /* 0x0000048004047892 */ /* 0x000fc4000f8efcff */
[----:B------:R-:W-:Y:S02]  /*49a0*/  UPRMT UR51, UR50, 0x5410, UR77 ;  /* 0x0000541032337896 */ /* 0x000fe4000800004d */
[----:B------:R-:W-:Y:S02]  /*49b0*/  UPRMT UR49, UR6, 0x5410, UR76 ;  /* 0x0000541006317896 */ /* 0x000fe4000800004c */
[----:B------:R-:W-:Y:S02]  /*49c0*/  UPRMT UR47, UR5, 0x5410, UR75 ;  /* 0x00005410052f7896 */ /* 0x000fe4000800004b */
[----:B------:R-:W-:Y:S01]  /*49d0*/  UPRMT UR45, UR4, 0x5410, UR74 ;  /* 0x00005410042d7896 */ /* 0x000fe2000800004a */
[----:B------:R-:W-:Y:S01]  /*49e0*/  UMOV UR50, URZ ;  /* 0x000000ff00327c82 */ /* 0x000fe20008000000 */
[----:B------:R-:W-:Y:S01]  /*49f0*/  UMOV UR46, URZ ;  /* 0x000000ff002e7c82 */ /* 0x000fe20008000000 */
[----:B------:R-:W-:-:S09]  /*4a00*/  UMOV UR44, URZ ;  /* 0x000000ff002c7c82 */ /* 0x000fd20008000000 */
.L_x_83:
[----:B--2---:R-:W-:Y:S01]  /*4a10*/  ULEA UR7, UR9, UR43, 0x3 ;  /* 0x0000002b09077291 */ /* 0x004fe2000f8e18ff */
[----:B---3--:R-:W-:Y:S11]  /*4a20*/  @P1 BRA `(.L_x_81) ;  /* 0x00000000000c1947 */ /* 0x008ff60003800000 */
[----:B-1----:R-:W-:Y:S04]  /*4a30*/  SHF.L.U32 R9, R7, 0x1f, RZ ;  /* 0x0000001f07097819 */ /* 0x002fe800000006ff */
[----:B------:R-:W1:Y:S02]  /*4a40*/  SYNCS.PHASECHK.TRANS64.TRYWAIT P0, [UR7], R9 ;  /* 0x00000009ff0075a7 */ /* 0x000e640008001107 */
[----:B-1----:R-:W-:Y:S05]  /*4a50*/  @!P0 BRA `(.L_x_82) ;  /* 0x0000005000208947 */ /* 0x002fea0003800000 */
.L_x_81:
[----:B------:R-:W-:Y:S01]  /*4a60*/  UISETP.NE.AND UP0, UPT, UR40, 0x1, UPT ;  /* 0x000000012800788c */ /* 0x000fe2000bf05270 */
[----:B------:R-:W-:Y:S01]  /*4a70*/  PLOP3.LUT P1, PT, PT, PT, PT, 0x80, 0x8 ;  /* 0x000000000008781c */ /* 0x000fe20003f2f070 */
[----:B------:R-:W-:Y:S02]  /*4a80*/  UIADD3 UR4, UPT, UPT, UR9, 0x1, URZ ;  /* 0x0000000109047890 */ /* 0x000fe4000fffe0ff */
[----:B------:R-:W-:Y:S02]  /*4a90*/  ULEA UR10, UR9, UR64, 0x7 ;  /* 0x00000040090a7291 */ /* 0x000fe4000f8e38ff */
[----:B------:R-:W-:Y:S01]  /*4aa0*/  UISETP.NE.AND UP1, UPT, UR4, 0x8, UPT ;  /* 0x000000080400788c */ /* 0x000fe2000bf25270 */
[----:B------:R-:W-:Y:S01]  /*4ab0*/  PLOP3.LUT P0, PT, PT, PT, UP0, 0x80, 0x8 ;  /* 0x000000000008781c */ /* 0x000fe20003f0f008 */
[----:B------:R-:W-:Y:S02]  /*4ac0*/  ULEA UR8, UR9, UR65, 0x7 ;  /* 0x0000004109087291 */ /* 0x000fe4000f8e38ff */
[----:B------:R-:W-:Y:S02]  /*4ad0*/  USEL UR5, URZ, 0x1, UP1 ;  /* 0x00000001ff057887 */ /* 0x000fe40008800000 */
[----:B------:R-:W-:Y:S02]  /*4ae0*/  USEL UR39, UR4, URZ, UP1 ;  /* 0x000000ff04277287 */ /* 0x000fe40008800000 */
[----:B------:R-:W-:Y:S02]  /*4af0*/  UIADD3 UR30, UPT, UPT, UR10, 0x20, URZ ;  /* 0x000000200a1e7890 */ /* 0x000fe4000fffe0ff */
[----:B------:R-:W-:Y:S01]  /*4b00*/  @UP0 ULEA UR4, UR39, UR43, 0x3 ;  /* 0x0000002b27040291 */ /* 0x000fe2000f8e18ff */
[----:B------:R-:W-:Y:S01]  /*4b10*/  LOP3.LUT R7, R7, UR5, RZ, 0x3c, !PT ;  /* 0x0000000507077c12 */ /* 0x000fe2000f8e3cff */
[----:B------:R-:W-:Y:S02]  /*4b20*/  UIADD3 UR32, UPT, UPT, UR10, 0x40, URZ ;  /* 0x000000400a207890 */ /* 0x000fe4000fffe0ff */
[----:B------:R-:W-:Y:S01]  /*4b30*/  UIADD3 UR34, UPT, UPT, UR10, 0x60, URZ ;  /* 0x000000600a227890 */ /* 0x000fe2000fffe0ff */
[----:B-1----:R-:W-:Y:S01]  /*4b40*/  @P0 SHF.L.U32 R0, R7, 0x1f, RZ ;  /* 0x0000001f07000819 */ /* 0x002fe200000006ff */
[----:B------:R-:W-:Y:S02]  /*4b50*/  UISETP.NE.U32.AND UP0, UPT, UR11, URZ, UPT ;  /* 0x000000ff0b00728c */ /* 0x000fe4000bf05070 */
[----:B------:R-:W-:Y:S01]  /*4b60*/  ULEA UR6, UR9, UR63, 0x8 ;  /* 0x0000003f09067291 */ /* 0x000fe2000f8e40ff */
[----:B------:R2:W3:Y:S01]  /*4b70*/  @P0 SYNCS.PHASECHK.TRANS64.TRYWAIT P1, [UR4], R0 ;  /* 0x00000000ff0005a7 */ /* 0x0004e20008021104 */
[----:B------:R-:W-:Y:S02]  /*4b80*/  ULEA UR4, UR9, UR62, 0xa ;  /* 0x0000003e09047291 */ /* 0x000fe4000f8e50ff */
[----:B------:R-:W-:Y:S02]  /*4b90*/  UIADD3 UR24, UPT, UPT, UR8, 0x20, URZ ;  /* 0x0000002008187890 */ /* 0x000fe4000fffe0ff */
        /* <DEDUP_REMOVED lines=10> */
[----:B------:R-:W-:Y:S01]  /*4c40*/  UIADD3 UR40, UPT, UPT, UR40, -0x1, URZ ;  /* 0xffffffff28287890 */ /* 0x000fe2000fffe0ff */
[----:B------:R-:W-:Y:S01]  /*4c50*/  UMOV UR11, 0x4008 ;  /* 0x00004008000b7882 */ /* 0x000fe20000000000 */
[----:B------:R-:W-:Y:S01]  /*4c60*/  UMOV UR31, 0x4008 ;  /* 0x00004008001f7882 */ /* 0x000fe20000000000 */
[----:B------:R1:W-:Y:S01]  /*4c70*/  UTCCP.T.S.2CTA.4x32dp128bit tmem[UR36+0x80], gdesc[UR10] ;  /* 0x0000800a240079e7 */ /* 0x0003e20009300000 */
[----:B------:R-:W-:Y:S01]  /*4c80*/  UTCCP.T.S.2CTA.4x32dp128bit tmem[UR36+0x84], gdesc[UR30] ;  /* 0x0000841e240079e7 */ /* 0x000fe20009300000 */
[----:B------:R-:W-:Y:S01]  /*4c90*/  UMOV UR33, 0x4008 ;  /* 0x0000400800217882 */ /* 0x000fe20000000000 */
[----:B------:R-:W-:Y:S01]  /*4ca0*/  UMOV UR35, 0x4008 ;  /* 0x0000400800237882 */ /* 0x000fe20000000000 */
[----:B------:R-:W-:Y:S01]  /*4cb0*/  UTCCP.T.S.2CTA.4x32dp128bit tmem[UR36+0x88], gdesc[UR32] ;  /* 0x00008820240079e7 */ /* 0x000fe20009300000 */
[----:B------:R-:W-:Y:S01]  /*4cc0*/  UTCCP.T.S.2CTA.4x32dp128bit tmem[UR36+0x8c], gdesc[UR34] ;  /* 0x00008c22240079e7 */ /* 0x000fe20009300000 */
[----:B------:R-:W-:Y:S01]  /*4cd0*/  UMOV UR9, 0x4008 ;  /* 0x0000400800097882 */ /* 0x000fe20000000000 */
[----:B------:R-:W-:Y:S01]  /*4ce0*/  UMOV UR25, 0x4008 ;  /* 0x0000400800197882 */ /* 0x000fe20000000000 */
[----:B------:R4:W-:Y:S01]  /*4cf0*/  UTCCP.T.S.2CTA.4x32dp128bit tmem[UR36+0x90], gdesc[UR8] ;  /* 0x00009008240079e7 */ /* 0x0009e20009300000 */
[----:B------:R2:W-:Y:S01]  /*4d00*/  UTCCP.T.S.2CTA.4x32dp128bit tmem[UR36+0x94], gdesc[UR24] ;  /* 0x00009418240079e7 */ /* 0x0005e20009300000 */
[----:B------:R-:W-:Y:S01]  /*4d10*/  UMOV UR27, 0x4008 ;  /* 0x00004008001b7882 */ /* 0x000fe20000000000 */
[----:B------:R-:W-:Y:S01]  /*4d20*/  UMOV UR29, 0x4008 ;  /* 0x00004008001d7882 */ /* 0x000fe20000000000 */
[----:B------:R2:W-:Y:S01]  /*4d30*/  UTCCP.T.S.2CTA.4x32dp128bit tmem[UR36+0x98], gdesc[UR26] ;  /* 0x0000981a240079e7 */ /* 0x0005e20009300000 */
[----:B------:R2:W-:Y:S01]  /*4d40*/  UTCCP.T.S.2CTA.4x32dp128bit tmem[UR36+0x9c], gdesc[UR28] ;  /* 0x00009c1c240079e7 */ /* 0x0005e20009300000 */
[----:B------:R-:W-:Y:S01]  /*4d50*/  UMOV UR7, 0x40004040 ;  /* 0x4000404000077882 */ /* 0x000fe20000000000 */
[----:B------:R-:W-:Y:S01]  /*4d60*/  UMOV UR5, 0x40004040 ;  /* 0x4000404000057882 */ /* 0x000fe20000000000 */
[----:B------:R-:W-:Y:S01]  /*4d70*/  UMOV UR23, 0x40004040 ;  /* 0x4000404000177882 */ /* 0x000fe20000000000 */
[----:B------:R2:W-:Y:S01]  /*4d80*/  UTCOMMA.2CTA.4X gdesc[UR4], gdesc[UR6], tmem[UR37], tmem[UR50], idesc[UR51], tmem[UR54], UP0 ;  /* 0x80363206040075ea */ /* 0x0005e20008200025 */
[----:B------:R-:W-:Y:S01]  /*4d90*/  UISETP.NE.AND UP0, UPT, UR38, UR52, UPT ;  /* 0x000000342600728c */ /* 0x000fe2000bf05270 */
[----:B------:R-:W-:Y:S01]  /*4da0*/  UMOV UR21, 0x40004040 ;  /* 0x4000404000157882 */ /* 0x000fe20000000000 */
[----:B------:R-:W-:Y:S01]  /*4db0*/  UMOV UR19, 0x40004040 ;  /* 0x4000404000137882 */ /* 0x000fe20000000000 */
[----:B------:R2:W-:Y:S01]  /*4dc0*/  UTCOMMA.2CTA.4X gdesc[UR20], gdesc[UR22], tmem[UR37], tmem[UR48], idesc[UR49], tmem[UR60], UPT ;  /* 0x803c3016140075ea */ /* 0x0005e2000ba00025 */
[----:B------:R-:W-:Y:S01]  /*4dd0*/  UMOV UR17, 0x40004040 ;  /* 0x4000404000117882 */ /* 0x000fe20000000000 */
[----:B------:R-:W-:Y:S01]  /*4de0*/  UMOV UR15, 0x40004040 ;  /* 0x40004040000f7882 */ /* 0x000fe20000000000 */
[----:B------:R2:W-:Y:S01]  /*4df0*/  UTCOMMA.2CTA.4X gdesc[UR16], gdesc[UR18], tmem[UR37], tmem[UR46], idesc[UR47], tmem[UR58], UPT ;  /* 0x803a2e12100075ea */ /* 0x0005e2000ba00025 */
[----:B------:R-:W-:Y:S01]  /*4e00*/  UMOV UR13, 0x40004040 ;  /* 0x40004040000d7882 */ /* 0x000fe20000000000 */
[----:B-1----:R-:W-:Y:S01]  /*4e10*/  UMOV UR11, 0x1 ;  /* 0x00000001000b7882 */ /* 0x002fe20000000000 */
[----:B------:R2:W-:Y:S01]  /*4e20*/  UTCOMMA.2CTA.4X gdesc[UR12], gdesc[UR14], tmem[UR37], tmem[UR44], idesc[UR45], tmem[UR56], UPT ;  /* 0x80382c0e0c0075ea */ /* 0x0005e2000ba00025 */
[----:B------:R2:W-:Y:S01]  /*4e30*/  UTCBAR.2CTA.MULTICAST [UR41], URZ, UR53 ;  /* 0x000000ff290073e9 */ /* 0x0005e20008200835 */
[----:B----4-:R-:W-:Y:S01]  /*4e40*/  UMOV UR9, UR39 ;  /* 0x0000002700097c82 */ /* 0x010fe20008000000 */
[----:B------:R-:W-:Y:S05]  /*4e50*/  BRA.U UP0, `(.L_x_83) ;  /* 0xfffffff900ec7547 */ /* 0x000fea000b83ffff */
.L_x_80:
[----:B--2---:R-:W-:Y:S01]  /*4e60*/  UIADD3 UR4, UPT, UPT, UR67, 0xe0, URZ ;  /* 0x000000e043047890 */ /* 0x004fe2000fffe0ff */
[----:B------:R-:W-:-:S08]  /*4e70*/  UMOV UR38, UR52 ;  /* 0x0000003400267c82 */ /* 0x000fd00008000000 */
[----:B------:R2:W-:Y:S01]  /*4e80*/  UTCBAR.2CTA.MULTICAST [UR4], URZ, UR73 ;  /* 0x000000ff040073e9 */ /* 0x0005e20008200849 */
[----:B------:R-:W-:Y:S02]  /*4e90*/  NOP ;  /* 0x0000000000007918 */ /* 0x000fe40000000000 */
.L_x_78:
[----:B------:R-:W-:Y:S01]  /*4ea0*/  R2UR UR5, R86 ;  /* 0x00000000560572ca */ /* 0x000fe200000e0000 */
[----:B--2---:R-:W-:Y:S01]  /*4eb0*/  UIADD3 UR4, UPT, UPT, UR69, 0x1, URZ ;  /* 0x0000000145047890 */ /* 0x004fe2000fffe0ff */
[----:B------:R-:W-:-:S03]  /*4ec0*/  ISETP.NE.AND P0, PT, R13, 0x2, PT ;  /* 0x000000020d00780c */ /* 0x000fc60003f05270 */
[----:B------:R-:W-:Y:S01]  /*4ed0*/  UISETP.NE.AND UP0, UPT, UR4, 0x2, UPT ;  /* 0x000000020400788c */ /* 0x000fe2000bf05270 */
[----:B-1----:R-:W-:Y:S02]  /*4ee0*/  SEL R9, RZ, 0x1, P0 ;  /* 0x00000001ff097807 */ /* 0x002fe40000000000 */
[----:B------:R-:W-:Y:S01]  /*4ef0*/  SEL R13, R13, RZ, P0 ;  /* 0x000000ff0d0d7207 */ /* 0x000fe20000000000 */
[----:B------:R-:W-:Y:S01]  /*4f00*/  USEL UR69, UR4, URZ, UP0 ;  /* 0x000000ff04457287 */ /* 0x000fe20008000000 */
[----:B------:R-:W-:-:S03]  /*4f10*/  LOP3.LUT R12, R12, R9, RZ, 0x3c, !PT ;  /* 0x000000090c0c7212 */ /* 0x000fc600078e3cff */
[----:B------:R-:W-:Y:S02]  /*4f20*/  UIADD3 UR26, UPT, UPT, UR66, UR5, URZ ;  /* 0x00000005421a7290 */ /* 0x000fe4000fffe0ff */
[----:B------:R-:W-:-:S06]  /*4f30*/  USEL UR5, URZ, 0x1, UP0 ;  /* 0x00000001ff057887 */ /* 0x000fcc0008000000 */
[----:B------:R-:W-:Y:S01]  /*4f40*/  LOP3.LUT R14, R14, UR5, RZ, 0x3c, !PT ;  /* 0x000000050e0e7c12 */ /* 0x000fe2000f8e3cff */
[----:B------:R-:W-:Y:S06]  /*4f50*/  BRA.U UP2, `(.L_x_84) ;  /* 0xfffffff1026c7547 */ /* 0x000fec000b83ffff */
[----:B------:R-:W1:Y:S01]  /*4f60*/  S2UR UR8, SR_CgaCtaId ;  /* 0x00000000000879c3 */ /* 0x000e620000008800 */
[----:B------:R-:W-:Y:S01]  /*4f70*/  ELECT P0, URZ, PT ;  /* 0x0000000000ff782f */ /* 0x000fe20003800000 */
[----:B------:R-:W-:Y:S01]  /*4f80*/  IMAD.MOV.U32 R0, RZ, RZ, 0x1 ;  /* 0x00000001ff007424 */ /* 0x000fe200078e00ff */
[----:B------:R-:W-:Y:S01]  /*4f90*/  UMOV UR4, 0x40 ;  /* 0x0000004000047882 */ /* 0x000fe20000000000 */
[----:B------:R-:W-:-:S04]  /*4fa0*/  R2UR UR5, R4 ;  /* 0x00000000040572ca */ /* 0x000fc800000e0000 */
[----:B------:R-:W-:Y:S09]  /*4fb0*/  UVIRTCOUNT.DEALLOC.SMPOOL 0x80 ;  /* 0x000000800000784c */ /* 0x000ff20000000000 */
[----:B------:R-:W-:Y:S02]  /*4fc0*/  UISETP.NE.AND UP0, UPT, UR5, URZ, UPT ;  /* 0x000000ff0500728c */ /* 0x000fe4000bf05270 */
[----:B-1----:R-:W-:-:S09]  /*4fd0*/  ULEA UR8, UR8, UR4, 0x18 ;  /* 0x0000000408087291 */ /* 0x002fd2000f8ec0ff */
[----:B------:R1:W-:Y:S01]  /*4fe0*/  @P0 STS.U8 [UR8+0x1c], R0 ;  /* 0x00001c00ff000988 */ /* 0x0003e20008000008 */
[----:B------:R-:W-:Y:S05]  /*4ff0*/  BRA.U UP0, `(.L_x_85) ;  /* 0x0000000100587547 */ /* 0x000fea000b800000 */
[----:B------:R-:W-:Y:S01]  /*5000*/  UIADD3 UR5, UPT, UPT, UR43, 0xf0, URZ ;  /* 0x000000f02b057890 */ /* 0x000fe2000fffe0ff */
[----:B------:R-:W-:-:S03]  /*5010*/  SHF.L.U32 R5, R14, 0x1f, RZ ;  /* 0x0000001f0e057819 */ /* 0x000fc600000006ff */
[----:B------:R-:W-:-:S09]  /*5020*/  ULEA UR4, UR69, UR5, 0x3 ;  /* 0x0000000545047291 */ /* 0x000fd2000f8e18ff */
[----:B------:R-:W2:Y:S02]  /*5030*/  SYNCS.PHASECHK.TRANS64.TRYWAIT P0, [UR4], R5 ;  /* 0x00000005ff0075a7 */ /* 0x000ea40008001104 */
[----:B--2---:R-:W-:Y:S05]  /*5040*/  @!P0 BRA `(.L_x_86) ;  /* 0x0000004800bc8947 */ /* 0x004fea0003800000 */
.L_x_172:
[----:B------:R-:W-:-:S04]  /*5050*/  UIADD3 UR4, UPT, UPT, UR69, 0x1, URZ ;  /* 0x0000000145047890 */ /* 0x000fc8000fffe0ff */
[----:B------:R-:W-:-:S04]  /*5060*/  UISETP.NE.AND UP1, UPT, UR4, 0x2, UPT ;  /* 0x000000020400788c */ /* 0x000fc8000bf25270 */
[----:B------:R-:W-:Y:S02]  /*5070*/  USEL UR6, URZ, 0x1, UP1 ;  /* 0x00000001ff067887 */ /* 0x000fe40008800000 */
[----:B------:R-:W-:-:S04]  /*5080*/  USEL UR4, UR4, URZ, UP1 ;  /* 0x000000ff04047287 */ /* 0x000fc80008800000 */
[----:B------:R-:W-:Y:S01]  /*5090*/  ULEA UR4, UR4, UR5, 0x3 ;  /* 0x0000000504047291 */ /* 0x000fe2000f8e18ff */
[----:B-1----:R-:W-:-:S04]  /*50a0*/  LOP3.LUT R5, R14, UR6, RZ, 0x3c, !PT ;  /* 0x000000060e057c12 */ /* 0x002fc8000f8e3cff */
[----:B------:R-:W-:Y:S01]  /*50b0*/  SHF.L.U32 R5, R5, 0x1f, RZ ;  /* 0x0000001f05057819 */ /* 0x000fe200000006ff */
[----:B------:R-:W-:-:S04]  /*50c0*/  IMAD.U32 R0, RZ, RZ, UR4 ;  /* 0x00000004ff007e24 */ /* 0x000fc8000f8e00ff */
[----:B------:R1:W2:Y:S03]  /*50d0*/  SYNCS.PHASECHK.TRANS64.TRYWAIT P0, [R0+URZ], R5 ;  /* 0x00000005000075a7 */ /* 0x0002a600080011ff */
[----:B--2---:R-:W-:Y:S05]  /*50e0*/  @!P0 NANOSLEEP.SYNCS 0x989680 ;  /* 0x009896800000895d */ /* 0x004fea0003900000 */
[----:B------:R-:W2:Y:S02]  /*50f0*/  @!P0 SYNCS.PHASECHK.TRANS64 P0, [R0+URZ], R5 ;  /* 0x00000005000085a7 */ /* 0x000ea400080010ff */
[----:B--2---:R-:W-:Y:S05]  /*5100*/  @P0 BRA `(.L_x_87) ;  /* 0x0000000000240947 */ /* 0x004fea0003800000 */
.L_x_88:
[----:B--2---:R2:W4:Y:S02]  /*5110*/  SYNCS.PHASECHK.TRANS64.TRYWAIT P0, [R0+URZ], R5 ;  /* 0x00000005000075a7 */ /* 0x00452400080011ff */
[----:B----4-:R-:W-:Y:S05]  /*5120*/  @!P0 NANOSLEEP.SYNCS 0x989680 ;  /* 0x009896800000895d */ /* 0x010fea0003900000 */
[----:B------:R-:W4:Y:S02]  /*5130*/  @!P0 SYNCS.PHASECHK.TRANS64 P0, [R0+URZ], R5 ;  /* 0x00000005000085a7 */ /* 0x000f2400080010ff */
[----:B----4-:R-:W-:Y:S05]  /*5140*/  @!P0 BRA `(.L_x_88) ;  /* 0xfffffffc00f08947 */ /* 0x010fea000383ffff */
[----:B------:R-:W-:Y:S05]  /*5150*/  BRA `(.L_x_87) ;  /* 0x0000000000107947 */ /* 0x000fea0003800000 */
.L_x_85:
[----:B------:R-:W-:Y:S01]  /*5160*/  R2UR UR5, R3 ;  /* 0x00000000030572ca */ /* 0x000fe200000e0000 */
[----:B------:R-:W-:-:S12]  /*5170*/  UIADD3 UR4, UPT, UPT, UR43, 0x120, URZ ;  /* 0x000001202b047890 */ /* 0x000fd8000fffe0ff */
[----:B------:R-:W-:-:S09]  /*5180*/  UPRMT UR4, UR5, 0x654, UR4 ;  /* 0x0000065405047896 */ /* 0x000fd20008000004 */
[----:B------:R-:W-:Y:S03]  /*5190*/  SYNCS.ARRIVE.TRANS64.RED.A1T0 RZ, [UR4], RZ ;  /* 0x000000ffffff79a7 */ /* 0x000fe60008100404 */
.L_x_87:
[----:B-12---:R-:W-:Y:S01]  /*51a0*/  SHF.L.U32 R5, RZ, 0x1f, RZ ;  /* 0x0000001fff057819 */ /* 0x006fe200000006ff */
[----:B------:R-:W-:Y:S01]  /*51b0*/  UIADD3 UR4, UPT, UPT, UR43, 0x120, URZ ;  /* 0x000001202b047890 */ /* 0x000fe2000fffe0ff */
[----:B------:R-:W-:Y:S02]  /*51c0*/  PLOP3.LUT P0, PT, PT, PT, UP0, 0x80, 0x8 ;  /* 0x000000000008781c */ /* 0x000fe40003f0f008 */
[----:B---3--:R-:W1:Y:S02]  /*51d0*/  SYNCS.PHASECHK.TRANS64.TRYWAIT P1, [UR43+0x120], R5 ;  /* 0x00012005ff0075a7 */ /* 0x008e64000802112b */
[----:B-1----:R-:W-:Y:S09]  /*51e0*/  @!P1 BRA `(.L_x_89) ;  /* 0x00000048006c9947 */ /* 0x002ff20003800000 */
.L_x_174:
[----:B------:R-:W-:Y:S01]  /*51f0*/  R2UR UR5, R3 ;  /* 0x00000000030572ca */ /* 0x000fe200000e0000 */
[----:B------:R-:W-:-:S12]  /*5200*/  UMOV UR6, 0x1 ;  /* 0x0000000100067882 */ /* 0x000fd80000000000 */
[----:B------:R-:W-:-:S03]  /*5210*/  @!UP0 UPRMT UR4, UR5, 0x654, UR4 ;  /* 0x0000065405048896 */ /* 0x000fc60008000004 */
[----:B------:R-:W-:-:S06]  /*5220*/  UMOV UR5, 0xffff ;  /* 0x0000ffff00057882 */ /* 0x000fcc0000000000 */
[----:B------:R-:W-:Y:S01]  /*5230*/  @!P0 SYNCS.ARRIVE.TRANS64.RED.A1T0 RZ, [UR4], RZ ;  /* 0x000000ffffff89a7 */ /* 0x000fe20008100404 */
[----:B------:R-:W-:Y:S01]  /*5240*/  NOP ;  /* 0x0000000000007918 */ /* 0x000fe20000000000 */
[----:B-1----:R-:W1:Y:S01]  /*5250*/  LDS R0, [UR8+0x14] ;  /* 0x00001408ff007984 */ /* 0x002e620008000800 */
[----:B------:R-:W-:-:S04]  /*5260*/  ULOP3.LUT UR4, UR36, 0xffff, URZ, 0xc0, !UPT ;  /* 0x0000ffff24047892 */ /* 0x000fc8000f8ec0ff */
[----:B------:R-:W-:-:S04]  /*5270*/  USHF.R.U32.HI UR4, URZ, 0x5, UR4 ;  /* 0x00000005ff047899 */ /* 0x000fc80008011604 */
[----:B------:R-:W-:Y:S02]  /*5280*/  USHF.L.U32 UR5, UR5, UR4, URZ ;  /* 0x0000000405057299 */ /* 0x000fe400080006ff */
[----:B------:R-:W-:-:S04]  /*5290*/  USHF.L.U32 UR4, UR6, UR4, URZ ;  /* 0x0000000406047299 */ /* 0x000fc800080006ff */
[----:B-1----:R-:W-:-:S04]  /*52a0*/  LOP3.LUT R0, R0, UR5, RZ, 0xc0, !PT ;  /* 0x0000000500007c12 */ /* 0x002fc8000f8ec0ff */
[----:B------:R-:W-:-:S13]  /*52b0*/  ISETP.NE.AND P0, PT, R0, UR5, PT ;  /* 0x0000000500007c0c */ /* 0x000fda000bf05270 */
[----:B------:R-:W-:Y:S05]  /*52c0*/  @P0 BRA `(.L_x_90) ;  /* 0x0000000000580947 */ /* 0x000fea0003800000 */
[----:B------:R-:W1:Y:S02]  /*52d0*/  LDS R0, [UR8+0x18] ;  /* 0x00001808ff007984 */ /* 0x000e640008000800 */
[----:B-1----:R-:W-:-:S04]  /*52e0*/  LOP3.LUT R0, R0, UR4, RZ, 0xc0, !PT ;  /* 0x0000000400007c12 */ /* 0x002fc8000f8ec0ff */
[----:B------:R-:W-:-:S13]  /*52f0*/  ISETP.NE.AND P0, PT, R0, UR4, PT ;  /* 0x0000000400007c0c */ /* 0x000fda000bf05270 */
[----:B------:R-:W-:Y:S05]  /*5300*/  @P0 BRA `(.L_x_91) ;  /* 0x00000000003c0947 */ /* 0x000fea0003800000 */
[----:B------:R-:W1:Y:S01]  /*5310*/  S2R R2, SR_LANEID ;  /* 0x0000000000027919 */ /* 0x000e620000000000 */
[----:B------:R-:W-:Y:S01]  /*5320*/  ULOP3.LUT UR5, URZ, UR5, URZ, 0x33, !UPT ;  /* 0x00000005ff057292 */ /* 0x000fe2000f8e33ff */
[----:B------:R-:W-:Y:S01]  /*5330*/  LOP3.LUT R4, RZ, UR4, RZ, 0x33, !PT ;  /* 0x00000004ff047c12 */ /* 0x000fe2000f8e33ff */
[----:B------:R-:W-:Y:S02]  /*5340*/  VOTEU.ANY UR4, UPT, PT ;  /* 0x0000000000047886 */ /* 0x000fe400038e0100 */
[----:B------:R-:W-:Y:S01]  /*5350*/  UFLO.U32 UR4, UR4 ;  /* 0x00000004000472bd */ /* 0x000fe200080e0000 */
[----:B------:R-:W2:Y:S01]  /*5360*/  REDUX UR6, R4 ;  /* 0x00000000040673c4 */ /* 0x000ea20000000000 */
[----:B------:R-:W-:-:S06]  /*5370*/  IMAD.U32 R0, RZ, RZ, UR5 ;  /* 0x00000005ff007e24 */ /* 0x000fcc000f8e00ff */
[----:B------:R3:W-:Y:S01]  /*5380*/  UTCATOMSWS.AND URZ, UR5 ;  /* 0x0000000500ff79e3 */ /* 0x0007e20008000000 */
[----:B------:R-:W4:Y:S01]  /*5390*/  REDUX UR7, R0 ;  /* 0x00000000000773c4 */ /* 0x000f220000000000 */
[----:B-1----:R-:W-:Y:S01]  /*53a0*/  ISETP.EQ.U32.AND P0, PT, R2, UR4, PT ;  /* 0x0000000402007c0c */ /* 0x002fe2000bf02070 */
[----:B--2---:R-:W-:Y:S01]  /*53b0*/  IMAD.U32 R2, RZ, RZ, UR6 ;  /* 0x00000006ff027e24 */ /* 0x004fe2000f8e00ff */
[----:B----4-:R-:W-:-:S11]  /*53c0*/  MOV R3, UR7 ;  /* 0x0000000700037c02 */ /* 0x010fd60008000f00 */
[----:B------:R3:W-:Y:S04]  /*53d0*/  @P0 ATOMS.AND RZ, [UR8+0x14], R3 ;  /* 0x00001403ffff098c */ /* 0x0007e8000a800008 */
[----:B------:R3:W-:Y:S01]  /*53e0*/  @P0 ATOMS.AND RZ, [UR8+0x18], R2 ;  /* 0x00001802ffff098c */ /* 0x0007e2000a800008 */
[----:B------:R-:W-:Y:S05]  /*53f0*/  BRA `(.L_x_92) ;  /* 0x0000000000147947 */ /* 0x000fea0003800000 */
.L_x_91:
[----:B------:R-:W-:Y:S02]  /*5400*/  MOV R2, 0x5420 ;  /* 0x0000542000027802 */ /* 0x000fe40000000f00 */
[----:B-----5:R-:W-:Y:S05]  /*5410*/  CALL.REL.NOINC `($__internal_0_$__cuda_sm10x_tcgen05_guardrail_trap_col_being_dealloced_not_returned_by_alloc) ;  /* 0x0000004800d47944 */ /* 0x020fea0003c00000 */
[----:B------:R-:W-:Y:S05]  /*5420*/  BRA `(.L_x_92) ;  /* 0x0000000000087947 */ /* 0x000fea0003800000 */
.L_x_90:
[----:B------:R-:W-:Y:S02]  /*5430*/  MOV R2, 0x5450 ;  /* 0x0000545000027802 */ /* 0x000fe40000000f00 */
[----:B-----5:R-:W-:Y:S05]  /*5440*/  CALL.REL.NOINC `($__internal_2_$__cuda_sm10x_tcgen05_guardrail_trap_unallocated_columns_being_dealloced) ;  /* 0x0000004800e07944 */ /* 0x020fea0003c00000 */
.L_x_92:
[----:B------:R-:W-:Y:S01]  /*5450*/  NOP ;  /* 0x0000000000007918 */ /* 0x000fe20000000000 */
[----:B---3--:R-:W-:Y:S05]  /*5460*/  EXIT ;  /* 0x000000000000794d */ /* 0x008fea0003800000 */
.L_x_63:
[----:B------:R-:W-:-:S09]  /*5470*/  UISETP.NE.OR UP0, UPT, UR18, 0x3, !UP4 ;  /* 0x000000031200788c */ /* 0x000fd2000e705670 */
[----:B------:R-:W-:Y:S05]  /*5480*/  BRA.U UP0, `(.L_x_93) ;  /* 0x0000001100207547 */ /* 0x000fea000b800000 */
[----:B------:R-:W2:Y:S01]  /*5490*/  LDCU.64 UR4, c[0x0][0xc88] ;  /* 0x00019100ff0477ac */ /* 0x000ea20008000a00 */
[----:B------:R-:W3:Y:S01]  /*54a0*/  LDC.64 R12, c[0x0][0x348] ;  /* 0x0000d200ff0c7b82 */ /* 0x000ee20000000a00 */
[----:B------:R-:W-:Y:S02]  /*54b0*/  HFMA2 R9, -RZ, RZ, 0, 0 ;  /* 0x00000000ff097431 */ /* 0x000fe400000001ff */
[----:B------:R-:W-:Y:S01]  /*54c0*/  IMAD.MOV.U32 R11, RZ, RZ, 0x1 ;  /* 0x00000001ff0b7424 */ /* 0x000fe200078e00ff */
[----:B------:R-:W4:Y:S01]  /*54d0*/  LDCU UR37, c[0x0][0x370] ;  /* 0x00006e00ff2577ac */ /* 0x000f220008000800 */
[----:B------:R-:W-:Y:S01]  /*54e0*/  IMAD.MOV.U32 R10, RZ, RZ, RZ ;  /* 0x000000ffff0a7224 */ /* 0x000fe200078e00ff */
[----:B------:R-:W-:Y:S01]  /*54f0*/  MOV R3, 0x2000 ;  /* 0x0000200000037802 */ /* 0x000fe20000000f00 */
[----:B------:R-:W4:Y:S01]  /*5500*/  LDCU.128 UR32, c[0x0][0xf10] ;  /* 0x0001e200ff2077ac */ /* 0x000f220008000c00 */
[----:B------:R-:W1:Y:S01]  /*5510*/  LDCU UR29, c[0x0][0x374] ;  /* 0x00006e80ff1d77ac */ /* 0x000e620008000800 */
[----:B------:R-:W1:Y:S01]  /*5520*/  LDCU.64 UR30, c[0x0][0xc90] ;  /* 0x00019200ff1e77ac */ /* 0x000e620008000a00 */
[----:B--2---:R-:W-:Y:S01]  /*5530*/  UISETP.NE.U32.AND UP0, UPT, UR4, URZ, UPT ;  /* 0x000000ff0400728c */ /* 0x004fe2000bf05070 */
[----:B------:R-:W2:Y:S01]  /*5540*/  LDCU UR15, c[0x0][0xf0c] ;  /* 0x0001e180ff0f77ac */ /* 0x000ea20008000800 */
[----:B------:R-:W3:Y:S01]  /*5550*/  LDCU UR40, c[0x0][0xf20] ;  /* 0x0001e400ff2877ac */ /* 0x000ee20008000800 */
[----:B------:R-:W3:Y:S01]  /*5560*/  LDCU UR4, c[0x0][0xf30] ;  /* 0x0001e600ff0477ac */ /* 0x000ee20008000800 */
[----:B----4-:R-:W-:-:S02]  /*5570*/  UIMAD.WIDE.U32 UR6, UR37, UR32, URZ ;  /* 0x00000020250672a5 */ /* 0x010fc4000f8e00ff */
[----:B-1----:R-:W-:Y:S02]  /*5580*/  UIMAD.WIDE.U32 UR8, UR29, UR35, URZ ;  /* 0x000000231d0872a5 */ /* 0x002fe4000f8e00ff */
[----:B------:R-:W-:Y:S02]  /*5590*/  UISETP.NE.U32.AND UP6, UPT, UR30, URZ, UPT ;  /* 0x000000ff1e00728c */ /* 0x000fe4000bfc5070 */
[----:B------:R-:W-:Y:S01]  /*55a0*/  UISETP.NE.AND.EX UP5, UPT, UR5, URZ, UPT, UP0 ;  /* 0x000000ff0500728c */ /* 0x000fe2000bfa5300 */
[----:B------:R-:W-:Y:S01]  /*55b0*/  UMOV UR24, 0x400 ;  /* 0x0000040000187882 */ /* 0x000fe20000000000 */
[----:B------:R-:W-:Y:S01]  /*55c0*/  UISETP.NE.AND UP0, UPT, UR42, 0x1, UPT ;  /* 0x000000012a00788c */ /* 0x000fe2000bf05270 */
[----:B------:R-:W-:Y:S01]  /*55d0*/  UMOV UR6, UR7 ;  /* 0x0000000700067c82 */ /* 0x000fe20008000000 */
[----:B------:R-:W-:Y:S01]  /*55e0*/  UMOV UR38, UR9 ;  /* 0x0000000900267c82 */ /* 0x000fe20008000000 */
[----:B--2---:R-:W-:Y:S01]  /*55f0*/  UISETP.NE.AND UP0, UPT, UR15, 0x1, UPT ;  /* 0x000000010f00788c */ /* 0x004fe2000bf05270 */
[----:B------:R-:W-:Y:S01]  /*5600*/  UMOV UR25, URZ ;  /* 0x000000ff00197c82 */ /* 0x000fe20008000000 */
[----:B------:R-:W-:-:S02]  /*5610*/  UPLOP3.LUT UP4, UPT, UPT, UPT, UPT, 0x40, 0x4 ;  /* 0x000000000004789c */ /* 0x000fc40003f8e870 */
[----:B------:R-:W-:Y:S01]  /*5620*/  UISETP.GE.AND UP2, UPT, UR42, 0x1, UPT ;  /* 0x000000012a00788c */ /* 0x000fe2000bf46270 */
[----:B------:R-:W1:Y:S01]  /*5630*/  LDCU.64 UR16, c[0x0][0xf28] ;  /* 0x0001e500ff1077ac */ /* 0x000e620008000a00 */
[----:B------:R-:W-:Y:S02]  /*5640*/  ULEA UR24, UR55, UR24, 0x18 ;  /* 0x0000001837187291 */ /* 0x000fe4000f8ec0ff */
[----:B------:R-:W-:Y:S02]  /*5650*/  UISETP.NE.AND.EX UP6, UPT, UR31, URZ, UPT, UP6 ;  /* 0x000000ff1f00728c */ /* 0x000fe4000bfc5360 */
[----:B------:R-:W-:Y:S02]  /*5660*/  USHF.R.U32.HI UR39, URZ, UR33, UR6 ;  /* 0x00000021ff277299 */ /* 0x000fe40008011606 */
[----:B---3--:R-:W-:Y:S02]  /*5670*/  USHF.R.U32.HI UR38, URZ, UR40, UR38 ;  /* 0x00000028ff267299 */ /* 0x008fe40008011626 */
[----:B------:R-:W-:-:S02]  /*5680*/  UISETP.NE.AND UP0, UPT, UR34, 0x1, UPT ;  /* 0x000000012200788c */ /* 0x000fc4000bf05270 */
[----:B------:R-:W-:-:S11]  /*5690*/  UISETP.NE.AND UP3, UPT, UR4, 0x1, UPT ;  /* 0x000000010400788c */ /* 0x000fd6000bf65270 */
.L_x_102:
[C---:B------:R-:W-:Y:S02]  /*56a0*/  LEA R8, R10.reuse, UR24, 0x3 ;  /* 0x000000180a087c11 */ /* 0x040fe4000f8e18ff */
[----:B------:R-:W-:Y:S02]  /*56b0*/  SHF.L.U32 R5, R9, 0x1f, RZ ;  /* 0x0000001f09057819 */ /* 0x000fe400000006ff */
[----:B------:R-:W-:Y:S02]  /*56c0*/  LEA R6, R10, UR24, 0x4 ;  /* 0x000000180a067c11 */ /* 0x000fe4000f8e20ff */
[----:B--2---:R-:W2:Y:S02]  /*56d0*/  SYNCS.PHASECHK.TRANS64.TRYWAIT P0, [R8+URZ+0xc0], R5 ;  /* 0x0000c005080075a7 */ /* 0x004ea400080011ff */
[----:B--2---:R-:W-:Y:S05]  /*56e0*/  @!P0 BRA `(.L_x_94) ;  /* 0x0000004400448947 */ /* 0x004fea0003800000 */
.L_x_175:
[----:B--2---:R-:W2:Y:S01]  /*56f0*/  LDS.128 R4, [R6+0x130] ;  /* 0x0001300006047984 */ /* 0x004ea20000000c00 */
[----:B------:R-:W-:Y:S01]  /*5700*/  UISETP.GE.AND UP0, UPT, UR42, 0x1, UPT ;  /* 0x000000012a00788c */ /* 0x000fe2000bf06270 */
[----:B------:R-:W-:Y:S01]  /*5710*/  @!PT LDS RZ, [RZ] ;  /* 0x00000000fffff984 */ /* 0x000fe20000000800 */
[----:B------:R-:W-:Y:S01]  /*5720*/  @!PT LDS RZ, [RZ] ;  /* 0x00000000fffff984 */ /* 0x000fe20000000800 */
[----:B------:R-:W-:Y:S01]  /*5730*/  @!PT LDS RZ, [RZ] ;  /* 0x00000000fffff984 */ /* 0x000fe20000000800 */
[----:B------:R-:W-:Y:S01]  /*5740*/  @!PT LDS RZ, [RZ] ;  /* 0x00000000fffff984 */ /* 0x000fe20000000800 */
[----:B------:R3:W-:Y:S06]  /*5750*/  MEMBAR.ALL.CTA ;  /* 0x0000000000007992 */ /* 0x0007ec0000008000 */
[----:B---3--:R-:W3:Y:S01]  /*5760*/  FENCE.VIEW.ASYNC.S ;  /* 0x00000000000073c6 */ /* 0x008ee20000000000 */
[----:B--2---:R-:W-:Y:S11]  /*5770*/  LOP3.LUT P0, RZ, R6, 0x1, RZ, 0xc0, !PT ;  /* 0x0000000106ff7812 */ /* 0x004ff6000780c0ff */
[----:B------:R-:W-:Y:S02]  /*5780*/  @!UPT UIADD3 URZ, UPT, UPT, URZ, URZ, URZ ;  /* 0x000000fffffff290 */ /* 0x000fe4000fffe0ff */
[----:B---3--:R-:W-:Y:S01]  /*5790*/  VOTEU.ANY UP2, P0 ;  /* 0x0000000000ff7886 */ /* 0x008fe20000040100 */
[----:B------:R-:W-:Y:S11]  /*57a0*/  PLOP3.LUT P0, PT, PT, PT, UP2, 0x80, 0x8 ;  /* 0x000000000008781c */ /* 0x000ff60003f0f028 */
[----:B------:R-:W-:Y:S02]  /*57b0*/  @!UPT UIADD3 URZ, UPT, UPT, URZ, URZ, URZ ;  /* 0x000000fffffff290 */ /* 0x000fe4000fffe0ff */
[----:B------:R-:W-:Y:S02]  /*57c0*/  @P0 SHF.R.U32.HI R0, RZ, 0x10, R5 ;  /* 0x00000010ff000819 */ /* 0x000fe40000011605 */
[----:B------:R-:W-:Y:S02]  /*57d0*/  @P0 MOV R2, R4 ;  /* 0x0000000400020202 */ /* 0x000fe40000000f00 */
[----:B------:R-:W-:Y:S01]  /*57e0*/  @P0 R2UR UR4, R0 ;  /* 0x00000000000402ca */ /* 0x000fe200000e0000 */
[----:B------:R-:W-:Y:S01]  /*57f0*/  VIADD R0, R8, 0xd0 ;  /* 0x000000d008007836 */ /* 0x000fe20000000000 */
[----:B------:R-:W-:Y:S02]  /*5800*/  @P0 LOP3.LUT R4, R5, 0xffff, RZ, 0xc0, !PT ;  /* 0x0000ffff05040812 */ /* 0x000fe400078ec0ff */
[----:B------:R-:W-:Y:S02]  /*5810*/  @P0 R2UR UR6, R2 ;  /* 0x00000000020602ca */ /* 0x000fe400000e0000 */
[----:B------:R-:W-:Y:S02]  /*5820*/  PRMT R0, RZ, 0x654, R0 ;  /* 0x00000654ff007816 */ /* 0x000fe40000000000 */
[----:B------:R-:W-:Y:S02]  /*5830*/  @P0 R2UR UR5, R4 ;  /* 0x00000000040502ca */ /* 0x000fe400000e0000 */
[----:B------:R2:W-:Y:S03]  /*5840*/  SYNCS.ARRIVE.TRANS64.RED.A1T0 RZ, [R0+URZ], RZ ;  /* 0x000000ff00ff79a7 */ /* 0x0005e600081004ff */
[----:B------:R-:W-:Y:S04]  /*5850*/  @UP2 UMOV UR28, UR4 ;  /* 0x00000004001c2c82 */ /* 0x000fe80008000000 */
[----:B------:R-:W-:Y:S04]  /*5860*/  @UP2 UMOV UR14, UR6 ;  /* 0x00000006000e2c82 */ /* 0x000fe80008000000 */
[----:B------:R-:W-:Y:S01]  /*5870*/  @UP2 UMOV UR13, UR5 ;  /* 0x00000005000d2c82 */ /* 0x000fe20008000000 */
[----:B------:R-:W-:Y:S05]  /*5880*/  BRA.U !UP0, `(.L_x_95) ;  /* 0x0000000108c07547 */ /* 0x000fea000b800000 */
[----:B------:R-:W-:Y:S02]  /*5890*/  UIMAD.WIDE.U32 UR8, UR13, UR35, URZ ;  /* 0x000000230d0872a5 */ /* 0x000fe4000f8e00ff */
[----:B------:R-:W-:Y:S02]  /*58a0*/  UP2UR UR12, UPR, URZ, 0x4 ;  /* 0x00000004ff0c7883 */ /* 0x000fe40008000000 */
[----:B------:R-:W-:Y:S02]  /*58b0*/  UISETP.NE.AND UP2, UPT, UR34, 0x1, UPT ;  /* 0x000000012200788c */ /* 0x000fe4000bf45270 */
[----:B------:R-:W-:Y:S02]  /*58c0*/  UIMAD.WIDE.U32 UR10, UR14, UR32, URZ ;  /* 0x000000200e0a72a5 */ /* 0x000fe4000f8e00ff */
[----:B------:R-:W-:Y:S02]  /*58d0*/  USEL UR4, UR29, UR38, !UP2 ;  /* 0x000000261d047287 */ /* 0x000fe4000d000000 */
[----:B------:R-:W-:Y:S02]  /*58e0*/  UISETP.NE.AND UP0, UPT, UR15, 0x1, UPT ;  /* 0x000000010f00788c */ /* 0x000fe4000bf05270 */
[----:B------:R-:W-:Y:S02]  /*58f0*/  UP2UR UR22, UPR, URZ, 0x2 ;  /* 0x00000002ff167883 */ /* 0x000fe40008000000 */
[----:B------:R-:W-:Y:S02]  /*5900*/  UISETP.NE.AND UP1, UPT, UR42, 0x1, UPT ;  /* 0x000000012a00788c */ /* 0x000fe4000bf25270 */
[----:B-1----:R-:W-:Y:S02]  /*5910*/  UIMAD.WIDE.U32 UR18, UR4, UR16, URZ ;  /* 0x00000010041272a5 */ /* 0x002fe4000f8e00ff */
[----:B------:R-:W-:Y:S01]  /*5920*/  USEL UR7, UR37, UR39, !UP0 ;  /* 0x0000002725077287 */ /* 0x000fe2000c000000 */
[----:B------:R-:W-:Y:S02]  /*5930*/  UMOV UR5, UR9 ;  /* 0x0000000900057c82 */ /* 0x000fe40008000000 */
[----:B------:R-:W-:Y:S02]  /*5940*/  USHF.R.U32.HI UR6, URZ, UR40, UR5 ;  /* 0x00000028ff067299 */ /* 0x000fe40008011605 */
[----:B------:R-:W-:Y:S02]  /*5950*/  UIMAD.WIDE.U32 UR20, UR7, UR16, URZ ;  /* 0x00000010071472a5 */ /* 0x000fe4000f8e00ff */
[----:B------:R-:W-:Y:S02]  /*5960*/  USEL UR6, UR13, UR6, !UP2 ;  /* 0x000000060d067287 */ /* 0x000fe4000d000000 */
[----:B------:R-:W-:Y:S01]  /*5970*/  UISETP.NE.AND UP2, UPT, UR12, URZ, UPT ;  /* 0x000000ff0c00728c */ /* 0x000fe2000bf45270 */
[----:B------:R-:W-:Y:S01]  /*5980*/  UMOV UR5, UR11 ;  /* 0x0000000b00057c82 */ /* 0x000fe20008000000 */
[----:B------:R-:W-:Y:S02]  /*5990*/  UIMAD.WIDE.U32 UR10, UR6, UR16, URZ ;  /* 0x00000010060a72a5 */ /* 0x000fe4000f8e00ff */
[----:B------:R-:W-:Y:S03]  /*59a0*/  USHF.R.U32.HI UR8, URZ, UR33, UR5 ;  /* 0x00000021ff087299 */ /* 0x000fe60008011605 */
[----:B------:R-:W-:Y:S02]  /*59b0*/  UMOV UR5, UR19 ;  /* 0x0000001300057c82 */ /* 0x000fe40008000000 */
[----:B------:R-:W-:Y:S03]  /*59c0*/  @UP1 USHF.R.U32.HI UR4, URZ, UR17, UR5 ;  /* 0x00000011ff041299 */ /* 0x000fe60008011605 */
[----:B------:R-:W-:Y:S01]  /*59d0*/  UMOV UR5, UR21 ;  /* 0x0000001500057c82 */ /* 0x000fe20008000000 */
[----:B------:R-:W-:Y:S02]  /*59e0*/  UIMAD UR4, UR42, UR4, URZ ;  /* 0x000000042a0472a4 */ /* 0x000fe4000f8e02ff */
[----:B------:R-:W-:Y:S02]  /*59f0*/  @UP1 USHF.R.U32.HI UR7, URZ, UR17, UR5 ;  /* 0x00000011ff071299 */ /* 0x000fe40008011605 */
[----:B------:R-:W-:Y:S02]  /*5a00*/  USEL UR5, UR14, UR8, !UP0 ;  /* 0x000000080e057287 */ /* 0x000fe4000c000000 */
[----:B------:R-:W-:Y:S02]  /*5a10*/  UIMAD UR8, UR42, UR7, URZ ;  /* 0x000000072a0872a4 */ /* 0x000fe4000f8e02ff */
[----:B------:R-:W-:Y:S03]  /*5a20*/  UISETP.GE.AND UP0, UPT, UR6, UR4, UPT ;  /* 0x000000040600728c */ /* 0x000fe6000bf06270 */
[----:B------:R-:W-:Y:S01]  /*5a30*/  UMOV UR4, UR11 ;  /* 0x0000000b00047c82 */ /* 0x000fe20008000000 */
[----:B------:R-:W-:Y:S02]  /*5a40*/  UISETP.GE.OR UP0, UPT, UR5, UR8, UP0 ;  /* 0x000000080500728c */ /* 0x000fe40008706670 */
[----:B------:R-:W-:Y:S02]  /*5a50*/  USHF.R.U32.HI UR4, URZ, UR17, UR4 ;  /* 0x00000011ff047299 */ /* 0x000fe40008011604 */
[----:B------:R-:W-:Y:S02]  /*5a60*/  UIMAD.WIDE.U32 UR8, UR5, UR16, URZ ;  /* 0x00000010050872a5 */ /* 0x000fe4000f8e00ff */
[----:B------:R-:W-:Y:S04]  /*5a70*/  USEL UR10, UR6, UR4, !UP1 ;  /* 0x00000004060a7287 */ /* 0x000fe8000c800000 */
[----:B------:R-:W-:Y:S01]  /*5a80*/  UIADD3 UR11, UPT, UPT, -UR10, URZ, URZ ;  /* 0x000000ff0a0b7290 */ /* 0x000fe2000fffe1ff */
[----:B------:R-:W-:Y:S02]  /*5a90*/  @!UP0 UMOV UR4, UR9 ;  /* 0x0000000900048c82 */ /* 0x000fe40008000000 */
[----:B------:R-:W-:Y:S02]  /*5aa0*/  @!UP0 USHF.R.U32.HI UR4, URZ, UR17, UR4 ;  /* 0x00000011ff048299 */ /* 0x000fe40008011604 */
[----:B------:R-:W-:Y:S02]  /*5ab0*/  UIMAD UR8, UR42, UR11, UR6 ;  /* 0x0000000b2a0872a4 */ /* 0x000fe4000f8e0206 */
[----:B------:R-:W-:Y:S02]  /*5ac0*/  @!UP0 USEL UR4, UR5, UR4, !UP1 ;  /* 0x0000000405048287 */ /* 0x000fe4000c800000 */
[----:B------:R-:W-:Y:S02]  /*5ad0*/  UISETP.NE.AND UP1, UPT, UR22, URZ, UPT ;  /* 0x000000ff1600728c */ /* 0x000fe4000bf25270 */
[----:B------:R-:W-:Y:S02]  /*5ae0*/  @!UP0 UIMAD UR8, UR7, UR8, UR4 ;  /* 0x00000008070882a4 */ /* 0x000fe4000f8e0204 */
[----:B------:R-:W-:Y:S02]  /*5af0*/  @!UP0 UIADD3 UR9, UPT, UPT, UR10, -UR4, URZ ;  /* 0x800000040a098290 */ /* 0x000fe4000fffe0ff */
[----:B------:R-:W-:Y:S02]  /*5b00*/  UIADD3 UR4, UPT, UPT, -UR5, URZ, URZ ;  /* 0x000000ff05047290 */ /* 0x000fe4000fffe1ff */
[----:B------:R-:W-:Y:S02]  /*5b10*/  UIADD3 UR7, UPT, UPT, -UR6, URZ, URZ ;  /* 0x000000ff06077290 */ /* 0x000fe4000fffe1ff */
[----:B------:R-:W-:Y:S02]  /*5b20*/  @!UP0 UIMAD UR6, UR9, UR42, UR5 ;  /* 0x0000002a090682a4 */ /* 0x000fe4000f8e0205 */
[----:B------:R-:W-:Y:S02]  /*5b30*/  UIMAD UR14, UR15, UR4, UR14 ;  /* 0x000000040f0e72a4 */ /* 0x000fe4000f8e020e */
[----:B------:R-:W-:Y:S01]  /*5b40*/  UIMAD UR13, UR34, UR7, UR13 ;  /* 0x00000007220d72a4 */ /* 0x000fe2000f8e020d */
[----:B------:R-:W-:Y:S02]  /*5b50*/  @!UP0 UMOV UR5, UR8 ;  /* 0x0000000800058c82 */ /* 0x000fe40008000000 */
[----:B------:R-:W-:Y:S02]  /*5b60*/  UIMAD UR14, UR5, UR15, UR14 ;  /* 0x0000000f050e72a4 */ /* 0x000fe4000f8e020e */
[----:B------:R-:W-:Y:S11]  /*5b70*/  UIMAD UR13, UR6, UR34, UR13 ;  /* 0x00000022060d72a4 */ /* 0x000ff6000f8e020d */
[----:B------:R-:W-:Y:S01]  /*5b80*/  @!UPT UIADD3 URZ, UPT, UPT, URZ, URZ, URZ ;  /* 0x000000fffffff290 */ /* 0x000fe2000fffe0ff */
.L_x_95:
[----:B------:R-:W3:Y:S01]  /*5b90*/  @!UP3 LDCU.128 UR20, c[0x0][0xf10] ;  /* 0x0001e200ff14b7ac */ /* 0x000ee20008000c00 */
[----:B------:R-:W-:Y:S04]  /*5ba0*/  ISETP.NE.U32.AND P0, PT, RZ, UR30, PT ;  /* 0x0000001eff007c0c */ /* 0x000fe8000bf05070 */
[----:B------:R-:W-:Y:S01]  /*5bb0*/  ISETP.NE.AND.EX P0, PT, RZ, UR31, PT, P0 ;  /* 0x0000001fff007c0c */ /* 0x000fe2000bf05300 */
[----:B------:R-:W4:Y:S01]  /*5bc0*/  @!UP3 LDCU UR5, c[0x0][0xf0c] ;  /* 0x0001e180ff05b7ac */ /* 0x000f220008000800 */
[----:B------:R-:W-:Y:S02]  /*5bd0*/  USHF.L.U32 UR11, UR27, 0x7, URZ ;  /* 0x000000071b0b7899 */ /* 0x000fe400080006ff */
[----:B------:R-:W-:Y:S02]  /*5be0*/  USHF.L.U32 UR10, UR26, 0x6, URZ ;  /* 0x000000061a0a7899 */ /* 0x000fe400080006ff */
[----:B---3--:R-:W-:Y:S07]  /*5bf0*/  UIMAD.WIDE.U32 UR6, UR14, UR20, URZ ;  /* 0x000000140e0672a5 */ /* 0x008fee000f8e00ff */
[----:B------:R-:W-:Y:S01]  /*5c00*/  @!UP3 UMOV UR4, UR7 ;  /* 0x000000070004bc82 */ /* 0x000fe20008000000 */
[----:B----4-:R-:W-:Y:S02]  /*5c10*/  @!UP3 UISETP.NE.AND UP0, UPT, UR5, 0x1, UPT ;  /* 0x000000010500b88c */ /* 0x010fe4000bf05270 */
[----:B------:R-:W-:Y:S02]  /*5c20*/  @!UP3 USHF.R.U32.HI UR4, URZ, UR21, UR4 ;  /* 0x00000015ff04b299 */ /* 0x000fe40008011604 */
[----:B------:R-:W-:Y:S02]  /*5c30*/  UIMAD.WIDE.U32 UR6, UR13, UR23, URZ ;  /* 0x000000170d0672a5 */ /* 0x000fe4000f8e00ff */
[----:B------:R-:W-:Y:S02]  /*5c40*/  @!UP3 USEL UR8, UR14, UR4, !UP0 ;  /* 0x000000040e08b287 */ /* 0x000fe4000c000000 */
[----:B------:R-:W-:Y:S03]  /*5c50*/  @!UP3 UISETP.NE.AND UP0, UPT, UR22, 0x1, UPT ;  /* 0x000000011600b88c */ /* 0x000fe6000bf05270 */
[----:B------:R-:W-:Y:S02]  /*5c60*/  @!UP3 UMOV UR6, UR7 ;  /* 0x000000070006bc82 */ /* 0x000fe40008000000 */
[----:B------:R-:W3:Y:S02]  /*5c70*/  @!UP3 LDCU UR4, c[0x0][0xf20] ;  /* 0x0001e400ff04b7ac */ /* 0x000ee40008000800 */
[----:B---3--:R-:W-:Y:S04]  /*5c80*/  @!UP3 USHF.R.U32.HI UR6, URZ, UR4, UR6 ;  /* 0x00000004ff06b299 */ /* 0x008fe80008011606 */
[----:B------:R-:W-:Y:S04]  /*5c90*/  @!UP3 USEL UR6, UR13, UR6, !UP0 ;  /* 0x000000060d06b287 */ /* 0x000fe8000c000000 */
[----:B------:R-:W-:Y:S02]  /*5ca0*/  @!UP3 UIADD3 UR4, UPT, UPT, -UR8, UR6, URZ ;  /* 0x000000060804b290 */ /* 0x000fe4000fffe1ff */
[----:B------:R-:W-:Y:S02]  /*5cb0*/  @!UP3 UIADD3 UR6, UPT, UPT, UR8, -UR6, URZ ;  /* 0x800000060806b290 */ /* 0x000fe4000fffe0ff */
[----:B------:R-:W-:Y:S02]  /*5cc0*/  @!UP3 UIMAD UR14, UR4, UR5, UR14 ;  /* 0x00000005040eb2a4 */ /* 0x000fe4000f8e020e */
[----:B------:R-:W-:Y:S01]  /*5cd0*/  @!UP3 UIMAD UR13, UR6, UR22, UR13 ;  /* 0x00000016060db2a4 */ /* 0x000fe2000f8e020d */
[----:B------:R-:W-:Y:S11]  /*5ce0*/  BRA.U UP4, `(.L_x_96) ;  /* 0x0000000104107547 */ /* 0x000ff6000b800000 */
[----:B--2---:R-:W-:Y:S04]  /*5cf0*/  MOV R0, UR47 ;  /* 0x0000002f00007c02 */ /* 0x004fe80008000f00 */
[----:B------:R-:W-:Y:S04]  /*5d00*/  SHF.L.U32 R5, R0, 0x1f, RZ ;  /* 0x0000001f00057819 */ /* 0x000fe800000006ff */
[----:B------:R-:W2:Y:S02]  /*5d10*/  SYNCS.PHASECHK.TRANS64.TRYWAIT P1, [UR24+0xb8], R5 ;  /* 0x0000b805ff0075a7 */ /* 0x000ea40008021118 */
[----:B--2---:R-:W-:Y:S05]  /*5d20*/  @!P1 BRA `(.L_x_97) ;  /* 0x0000003c00c89947 */ /* 0x004fea0003800000 */
.L_x_96:
[----:B------:R-:W-:Y:S05]  /*5d30*/  BRA.U !UP6, `(.L_x_98) ;  /* 0x000000010e387547 */ /* 0x000fea000b800000 */
[----:B------:R-:W-:Y:S01]  /*5d40*/  UPLOP3.LUT UP1, UPT, UPT, UPT, UP5, 0x80, 0x8 ;  /* 0x000000000008789c */ /* 0x000fe20003f2f050 */
[----:B--2---:R-:W-:Y:S01]  /*5d50*/  HFMA2 R0, -RZ, RZ, 0, 5.9604644775390625e-08 ;  /* 0x00000001ff007431 */ /* 0x004fe200000001ff */
[----:B------:R-:W2:Y:S01]  /*5d60*/  LDCU.64 UR8, c[0x0][0x358] ;  /* 0x00006b00ff0877ac */ /* 0x000ea20008000a00 */
[----:B------:R-:W-:Y:S03]  /*5d70*/  IMAD.MOV.U32 R84, RZ, RZ, 0x1 ;  /* 0x00000001ff547424 */ /* 0x000fe600078e00ff */
[----:B------:R-:W-:Y:S05]  /*5d80*/  PLOP3.LUT P1, PT, PT, PT, UP1, 0x80, 0x8 ;  /* 0x000000000008781c */ /* 0x000fea0003f2f018 */
[----:B------:R-:W3:Y:S01]  /*5d90*/  @UP1 LDCU.64 UR4, c[0x0][0xc88] ;  /* 0x00019100ff0417ac */ /* 0x000ee20008000a00 */
[----:B------:R-:W-:Y:S07]  /*5da0*/  @UP1 UIMAD UR6, UR36, UR30, URZ ;  /* 0x0000001e240612a4 */ /* 0x000fee000f8e02ff */
[----:B------:R-:W-:Y:S01]  /*5db0*/  @!P1 PRMT R84, R0, 0x7610, R84 ;  /* 0x0000761000549816 */ /* 0x000fe20000000054 */
[----:B---3--:R-:W-:Y:S06]  /*5dc0*/  @UP1 UIMAD.WIDE UR4, UR6, 0x4, UR4 ;  /* 0x00000004060418a5 */ /* 0x008fec000f8e0204 */
[----:B------:R-:W-:Y:S01]  /*5dd0*/  IMAD.U32 R4, RZ, RZ, UR4 ;  /* 0x00000004ff047e24 */ /* 0x000fe2000f8e00ff */
[----:B------:R-:W-:Y:S04]  /*5de0*/  MOV R5, UR5 ;  /* 0x0000000500057c02 */ /* 0x000fe80008000f00 */
[----:B------:R-:W3:Y:S01]  /*5df0*/  @!UP1 LDCU UR4, c[0x0][0xc80] ;  /* 0x00019000ff0497ac */ /* 0x000ee20008000800 */
[----:B--2--5:R4:W5:Y:S02]  /*5e00*/  @P1 LDG.E R41, desc[UR8][R4.64] ;  /* 0x0000000804291981 */ /* 0x024964000c1e1900 */
[----:B---34-:R-:W-:Y:S07]  /*5e10*/  @!P1 IMAD.U32 R41, RZ, RZ, UR4 ;  /* 0x00000004ff299e24 */ /* 0x018fee000f8e00ff */
.L_x_98:
[----:B-----5:R-:W-:Y:S01]  /*5e20*/  @!P0 FSETP.EQ.AND P2, PT, R41, RZ, PT ;  /* 0x000000ff2900820b */ /* 0x020fe20003f42000 */
[----:B------:R-:W-:Y:S01]  /*5e30*/  @!UPT UIADD3 URZ, UPT, UPT, URZ, URZ, URZ ;  /* 0x000000fffffff290 */ /* 0x000fe2000fffe0ff */
[----:B------:R-:W-:Y:S11]  /*5e40*/  @!P0 BRA `(.L_x_99) ;  /* 0x0000000000148947 */ /* 0x000ff60003800000 */
[----:B------:R-:W-:Y:S02]  /*5e50*/  LOP3.LUT P0, RZ, R84, 0xff, RZ, 0xc0, !PT ;  /* 0x000000ff54ff7812 */ /* 0x000fe4000780c0ff */
[----:B------:R-:W-:Y:S04]  /*5e60*/  PLOP3.LUT P2, PT, PT, PT, UP1, 0x80, 0x8 ;  /* 0x000000000008781c */ /* 0x000fe80003f4f018 */
[----:B------:R-:W-:Y:S07]  /*5e70*/  PLOP3.LUT P2, PT, P2, PT, PT, 0x8, 0x80 ;  /* 0x000000000080781c */ /* 0x000fee000174e170 */
[----:B------:R-:W-:Y:S11]  /*5e80*/  @P0 FSETP.EQ.AND P2, PT, R41, RZ, PT ;  /* 0x000000ff2900020b */ /* 0x000ff60003f42000 */
[----:B------:R-:W-:Y:S02]  /*5e90*/  @!UPT UIADD3 URZ, UPT, UPT, URZ, URZ, URZ ;  /* 0x000000fffffff290 */ /* 0x000fe4000fffe0ff */
.L_x_99:
[----:B------:R-:W-:Y:S01]  /*5ea0*/  ULEA UR4, UR25, UR24, 0x3 ;  /* 0x0000001819047291 */ /* 0x000fe2000f8e18ff */
[----:B--2---:R-:W-:Y:S02]  /*5eb0*/  SHF.L.U32 R5, R11, 0x1f, RZ ;  /* 0x0000001f0b057819 */ /* 0x004fe400000006ff */
[----:B------:R-:W-:Y:S04]  /*5ec0*/  ELECT P1, URZ, PT ;  /* 0x0000000000ff782f */ /* 0x000fe80003820000 */
[----:B------:R-:W-:Y:S02]  /*5ed0*/  PLOP3.LUT P1, PT, P2, P1, PT, 0xf2, 0x2f ;  /* 0x00000000002f781c */ /* 0x000fe40001723e72 */
[----:B------:R-:W2:Y:S02]  /*5ee0*/  SYNCS.PHASECHK.TRANS64.TRYWAIT P0, [UR4+0x98], R5 ;  /* 0x00009805ff0075a7 */ /* 0x000ea40008001104 */
[----:B--2---:R-:W-:Y:S09]  /*5ef0*/  @!P0 BRA `(.L_x_100) ;  /* 0x0000003c006c8947 */ /* 0x004ff20003800000 */
.L_x_178:
[----:B------:R-:W-:Y:S01]  /*5f00*/  VOTEU.ALL UP0, P1 ;  /* 0x0000000000ff7886 */ /* 0x000fe20000800000 */
[----:B------:R-:W-:Y:S01]  /*5f10*/  @!P1 IADD3 R4, P0, PT, R12, 0x980, RZ ;  /* 0x000009800c049810 */ /* 0x000fe20007f1e0ff */
[----:B------:R-:W-:Y:S01]  /*5f20*/  UIADD3 UR9, UPT, UPT, UR4, 0x80, URZ ;  /* 0x0000008004097890 */ /* 0x000fe2000fffe0ff */
[----:B------:R-:W-:Y:S01]  /*5f30*/  VIADD R10, R10, 0x1 ;  /* 0x000000010a0a7836 */ /* 0x000fe20000000000 */
[----:B------:R-:W-:Y:S01]  /*5f40*/  UMOV UR22, 0x0 ;  /* 0x0000000000167882 */ /* 0x000fe20000000000 */
[----:B------:R-:W-:Y:S01]  /*5f50*/  @!UP0 ULEA UR5, UR25, UR24, 0xd ;  /* 0x0000001819058291 */ /* 0x000fe2000f8e68ff */
[----:B------:R-:W-:Y:S01]  /*5f60*/  @!P1 IMAD.X R2, RZ, RZ, R13, P0 ;  /* 0x000000ffff029224 */ /* 0x000fe200000e060d */
[----:B------:R-:W-:Y:S01]  /*5f70*/  @!P1 R2UR UR7, R4 ;  /* 0x00000000040792ca */ /* 0x000fe200000e0000 */
[----:B------:R-:W-:Y:S01]  /*5f80*/  UMOV UR23, 0x10000000 ;  /* 0x1000000000177882 */ /* 0x000fe20000000000 */
[----:B------:R-:W-:Y:S02]  /*5f90*/  @!UP0 UIADD3 UR8, UPT, UPT, UR5, 0x200, URZ ;  /* 0x0000020005088890 */ /* 0x000fe4000fffe0ff */
[----:B------:R-:W-:Y:S01]  /*5fa0*/  UIADD3 UR5, UPT, UPT, UR25, 0x1, URZ ;  /* 0x0000000119057890 */ /* 0x000fe2000fffe0ff */
[----:B------:R-:W-:Y:S03]  /*5fb0*/  UMOV UR12, UR36 ;  /* 0x00000024000c7c82 */ /* 0x000fe60008000000 */
[----:B------:R-:W-:Y:S04]  /*5fc0*/  UISETP.NE.AND UP0, UPT, UR5, 0x3, UPT ;  /* 0x000000030500788c */ /* 0x000fe8000bf05270 */
[----:B------:R-:W-:Y:S01]  /*5fd0*/  USEL UR6, UR5, URZ, UP0 ;  /* 0x000000ff05067287 */ /* 0x000fe20008000000 */
[----:B------:R-:W-:Y:S01]  /*5fe0*/  @!P1 R2UR UR5, R2 ;  /* 0x00000000020592ca */ /* 0x000fe200000e0000 */
[----:B------:R-:W-:Y:S01]  /*5ff0*/  IMAD.U32 R4, RZ, RZ, UR7 ;  /* 0x00000007ff047e24 */ /* 0x000fe2000f8e00ff */
[----:B------:R-:W-:Y:S01]  /*6000*/  USEL UR20, URZ, 0x1, UP0 ;  /* 0x00000001ff147887 */ /* 0x000fe20008000000 */
[----:B------:R-:W-:Y:S01]  /*6010*/  @!P1 IMAD.MOV.U32 R2, RZ, RZ, 0x2000 ;  /* 0x00002000ff029424 */ /* 0x000fe200078e00ff */
[----:B------:R-:W-:Y:S01]  /*6020*/  VOTEU.ALL UP0, P1 ;  /* 0x0000000000ff7886 */ /* 0x000fe20000800000 */
[----:B------:R-:W-:Y:S01]  /*6030*/  UPRMT UR7, UR55, 0x654, UR9 ;  /* 0x0000065437077896 */ /* 0x000fe20008000009 */
[----:B------:R-:W-:Y:S02]  /*6040*/  @!P1 R2UR UR18, R4 ;  /* 0x00000000041292ca */ /* 0x000fe400000e0000 */
[----:B------:R-:W-:Y:S04]  /*6050*/  LOP3.LUT R11, R11, UR20, RZ, 0x3c, !PT ;  /* 0x000000140b0b7c12 */ /* 0x000fe8000f8e3cff */
[----:B--2---:R-:W-:Y:S01]  /*6060*/  SHF.L.U32 R0, R11, 0x1f, RZ ;  /* 0x0000001f0b007819 */ /* 0x004fe200000006ff */
[----:B------:R-:W-:Y:S01]  /*6070*/  IMAD.U32 R5, RZ, RZ, UR5 ;  /* 0x00000005ff057e24 */ /* 0x000fe2000f8e00ff */
[----:B------:R-:W-:Y:S04]  /*6080*/  ULEA UR5, UR6, UR24, 0x3 ;  /* 0x0000001806057291 */ /* 0x000fe8000f8e18ff */
[----:B------:R-:W-:Y:S11]  /*6090*/  @!P1 R2UR UR19, R5 ;  /* 0x00000000051392ca */ /* 0x000ff600000e0000 */
[----:B------:R-:W-:Y:S02]  /*60a0*/  @!UPT UIADD3 URZ, UPT, UPT, URZ, URZ, URZ ;  /* 0x000000fffffff290 */ /* 0x000fe4000fffe0ff */
[----:B------:R2:W-:Y:S01]  /*60b0*/  @!UP0 UTMALDG.3D [UR8], [UR18], desc[UR22] ;  /* 0x00001608120085b4 */ /* 0x0005e20008011000 */
[----:B------:R2:W-:Y:S01]  /*60c0*/  @!P1 SYNCS.ARRIVE.TRANS64.RED.A0TR RZ, [UR4+0x80], R2 ;  /* 0x00008002ffff99a7 */ /* 0x0005e20008300404 */
[----:B------:R-:W-:Y:S01]  /*60d0*/  SYNCS.ARRIVE.TRANS64.RED.A1T0 RZ, [UR7], RZ ;  /* 0x000000ffffff79a7 */ /* 0x000fe20008100407 */
[----:B------:R-:W3:Y:S02]  /*60e0*/  SYNCS.PHASECHK.TRANS64.TRYWAIT P0, [UR5+0x98], R0 ;  /* 0x00009800ff0075a7 */ /* 0x000ee40008001105 */
[----:B--23--:R-:W-:Y:S05]  /*60f0*/  @!P0 BRA `(.L_x_101) ;  /* 0x0000003c00048947 */ /* 0x00cfea0003800000 */
.L_x_180:
[----:B------:R-:W-:Y:S01]  /*6100*/  UIADD3 UR9, UPT, UPT, UR5, 0x80, URZ ;  /* 0x0000008005097890 */ /* 0x000fe2000fffe0ff */
[----:B------:R-:W-:Y:S01]  /*6110*/  @!P1 IADD3 R2, P0, PT, R12, 0x980, RZ ;  /* 0x000009800c029810 */ /* 0x000fe20007f1e0ff */
[----:B------:R-:W-:Y:S01]  /*6120*/  UPLOP3.LUT UP4, UPT, UPT, UPT, UPT, 0x80, 0x8 ;  /* 0x000000000008789c */ /* 0x000fe20003f8f070 */
[----:B------:R-:W-:Y:S01]  /*6130*/  R2UR UR22, R86 ;  /* 0x00000000561672ca */ /* 0x000fe200000e0000 */
[----:B------:R-:W-:Y:S01]  /*6140*/  UMOV UR20, 0x0 ;  /* 0x0000000000147882 */ /* 0x000fe20000000000 */
[----:B------:R-:W-:Y:S01]  /*6150*/  UMOV UR21, 0x10000000 ;  /* 0x1000000000157882 */ /* 0x000fe20000000000 */
[----:B------:R-:W-:Y:S01]  /*6160*/  UMOV UR12, UR36 ;  /* 0x00000024000c7c82 */ /* 0x000fe20008000000 */
[----:B------:R-:W-:Y:S01]  /*6170*/  VOTEU.ALL UP0, P1 ;  /* 0x0000000000ff7886 */ /* 0x000fe20000800000 */
[----:B--2---:R-:W-:Y:S01]  /*6180*/  @!P1 IMAD.X R0, RZ, RZ, R13, P0 ;  /* 0x000000ffff009224 */ /* 0x004fe200000e060d */
[----:B------:R-:W-:Y:S01]  /*6190*/  R2UR UR19, R87 ;  /* 0x00000000571372ca */ /* 0x000fe200000e0000 */
[----:B------:R-:W-:Y:S01]  /*61a0*/  UMOV UR36, UR28 ;  /* 0x0000001c00247c82 */ /* 0x000fe20008000000 */
[C---:B------:R-:W-:Y:S01]  /*61b0*/  ISETP.NE.AND P0, PT, R10.reuse, 0x2, PT ;  /* 0x000000020a00780c */ /* 0x040fe20003f05270 */
[----:B------:R-:W-:Y:S02]  /*61c0*/  @!UP0 ULEA UR4, UR6, UR24, 0xd ;  /* 0x0000001806048291 */ /* 0x000fe4000f8e68ff */
[----:B------:R-:W-:Y:S01]  /*61d0*/  @!UP0 UIADD3 UR10, UPT, UPT, UR10, 0x20, URZ ;  /* 0x000000200a0a8890 */ /* 0x000fe2000fffe0ff */
[----:B------:R-:W-:Y:S01]  /*61e0*/  SEL R10, R10, RZ, P0 ;  /* 0x000000ff0a0a7207 */ /* 0x000fe20000000000 */
[----:B------:R-:W-:Y:S02]  /*61f0*/  @!UP0 UIADD3 UR8, UPT, UPT, UR4, 0x200, URZ ;  /* 0x0000020004088890 */ /* 0x000fe4000fffe0ff */
[----:B------:R-:W-:Y:S01]  /*6200*/  UIADD3 UR4, UPT, UPT, UR6, 0x1, URZ ;  /* 0x0000000106047890 */ /* 0x000fe2000fffe0ff */
[----:B------:R-:W-:Y:S01]  /*6210*/  @!P1 R2UR UR6, R2 ;  /* 0x00000000020692ca */ /* 0x000fe200000e0000 */
[----:B------:R-:W-:Y:S02]  /*6220*/  UIADD3 UR26, UPT, UPT, UR13, UR22, URZ ;  /* 0x000000160d1a7290 */ /* 0x000fe4000fffe0ff */
[----:B------:R-:W-:Y:S02]  /*6230*/  UISETP.NE.AND UP0, UPT, UR4, 0x3, UPT ;  /* 0x000000030400788c */ /* 0x000fe4000bf05270 */
[----:B------:R-:W-:Y:S02]  /*6240*/  UIADD3 UR27, UPT, UPT, UR14, UR19, URZ ;  /* 0x000000130e1b7290 */ /* 0x000fe4000fffe0ff */
[----:B------:R-:W-:Y:S01]  /*6250*/  USEL UR25, UR4, URZ, UP0 ;  /* 0x000000ff04197287 */ /* 0x000fe20008000000 */
[----:B------:R-:W-:Y:S01]  /*6260*/  @!P1 R2UR UR4, R0 ;  /* 0x00000000000492ca */ /* 0x000fe200000e0000 */
[----:B------:R-:W-:Y:S01]  /*6270*/  USEL UR18, URZ, 0x1, UP0 ;  /* 0x00000001ff127887 */ /* 0x000fe20008000000 */
[----:B------:R-:W-:Y:S01]  /*6280*/  SEL R0, RZ, 0x1, P0 ;  /* 0x00000001ff007807 */ /* 0x000fe20000000000 */
[----:B------:R-:W-:Y:S02]  /*6290*/  VOTEU.ALL UP0, P1 ;  /* 0x0000000000ff7886 */ /* 0x000fe40000800000 */
[----:B------:R-:W-:Y:S01]  /*62a0*/  IMAD.U32 R4, RZ, RZ, UR6 ;  /* 0x00000006ff047e24 */ /* 0x000fe2000f8e00ff */
[----:B------:R-:W-:Y:S02]  /*62b0*/  LOP3.LUT R9, R9, R0, RZ, 0x3c, !PT ;  /* 0x0000000009097212 */ /* 0x000fe400078e3cff */
[----:B------:R-:W-:Y:S02]  /*62c0*/  LOP3.LUT R11, R11, UR18, RZ, 0x3c, !PT ;  /* 0x000000120b0b7c12 */ /* 0x000fe4000f8e3cff */
[----:B------:R-:W-:Y:S03]  /*62d0*/  @!P1 R2UR UR6, R4 ;  /* 0x00000000040692ca */ /* 0x000fe600000e0000 */
[----:B------:R-:W-:Y:S01]  /*62e0*/  IMAD.U32 R5, RZ, RZ, UR4 ;  /* 0x00000004ff057e24 */ /* 0x000fe2000f8e00ff */
[----:B------:R-:W-:Y:S04]  /*62f0*/  UPRMT UR4, UR55, 0x654, UR9 ;  /* 0x0000065437047896 */ /* 0x000fe80008000009 */
[----:B------:R-:W-:Y:S11]  /*6300*/  @!P1 R2UR UR7, R5 ;  /* 0x00000000050792ca */ /* 0x000ff600000e0000 */
[----:B------:R-:W-:Y:S02]  /*6310*/  @!UPT UIADD3 URZ, UPT, UPT, URZ, URZ, URZ ;  /* 0x000000fffffff290 */ /* 0x000fe4000fffe0ff */
[----:B------:R2:W-:Y:S01]  /*6320*/  @!UP0 UTMALDG.3D [UR8], [UR6], desc[UR20] ;  /* 0x00001408060085b4 */ /* 0x0005e20008011000 */
[----:B------:R2:W-:Y:S01]  /*6330*/  @!P1 SYNCS.ARRIVE.TRANS64.RED.A0TR RZ, [UR5+0x80], R3 ;  /* 0x00008003ffff99a7 */ /* 0x0005e20008300405 */
[----:B------:R-:W-:Y:S01]  /*6340*/  SYNCS.ARRIVE.TRANS64.RED.A1T0 RZ, [UR4], RZ ;  /* 0x000000ffffff79a7 */ /* 0x000fe20008100404 */
[----:B------:R-:W-:Y:S05]  /*6350*/  BRA.U UP2, `(.L_x_102) ;  /* 0xfffffff102d07547 */ /* 0x000fea000b83ffff */
[----:B------:R-:W-:Y:S01]  /*6360*/  UIADD3 UR24, UPT, UPT, UR24, 0x98, URZ ;  /* 0x0000009818187890 */ /* 0x000fe2000fffe0ff */
[----:B--2---:R-:W-:-:S03]  /*6370*/  SHF.L.U32 R3, R11, 0x1f, RZ ;  /* 0x0000001f0b037819 */ /* 0x004fc600000006ff */
[----:B------:R-:W-:-:S09]  /*6380*/  ULEA UR4, UR25, UR24, 0x3 ;  /* 0x0000001819047291 */ /* 0x000fd2000f8e18ff */
[----:B------:R-:W2:Y:S02]  /*6390*/  SYNCS.PHASECHK.TRANS64.TRYWAIT P0, [UR4], R3 ;  /* 0x00000003ff0075a7 */ /* 0x000ea40008001104 */
[----:B--2---:R-:W-:Y:S05]  /*63a0*/  @!P0 BRA `(.L_x_103) ;  /* 0x0000003800708947 */ /* 0x004fea0003800000 */
.L_x_182:
[----:B------:R-:W-:-:S04]  /*63b0*/  UIADD3 UR4, UPT, UPT, UR25, 0x1, URZ ;  /* 0x0000000119047890 */ /* 0x000fc8000fffe0ff */
[----:B------:R-:W-:-:S04]  /*63c0*/  UISETP.NE.AND UP0, UPT, UR4, 0x3, UPT ;  /* 0x000000030400788c */ /* 0x000fc8000bf05270 */
[----:B------:R-:W-:Y:S02]  /*63d0*/  USEL UR6, URZ, 0x1, UP0 ;  /* 0x00000001ff067887 */ /* 0x000fe40008000000 */
[----:B------:R-:W-:-:S04]  /*63e0*/  USEL UR4, UR4, URZ, UP0 ;  /* 0x000000ff04047287 */ /* 0x000fc80008000000 */
[----:B------:R-:W-:Y:S01]  /*63f0*/  ULEA UR5, UR4, UR24, 0x3 ;  /* 0x0000001804057291 */ /* 0x000fe2000f8e18ff */
[----:B------:R-:W-:-:S04]  /*6400*/  LOP3.LUT R11, R11, UR6, RZ, 0x3c, !PT ;  /* 0x000000060b0b7c12 */ /* 0x000fc8000f8e3cff */
[----:B--2---:R-:W-:-:S04]  /*6410*/  SHF.L.U32 R3, R11, 0x1f, RZ ;  /* 0x0000001f0b037819 */ /* 0x004fc800000006ff */
[----:B------:R-:W2:Y:S02]  /*6420*/  SYNCS.PHASECHK.TRANS64.TRYWAIT P0, [UR5], R3 ;  /* 0x00000003ff0075a7 */ /* 0x000ea40008001105 */
[----:B--2---:R-:W-:Y:S05]  /*6430*/  @!P0 BRA `(.L_x_104) ;  /* 0x0000003800648947 */ /* 0x004fea0003800000 */
.L_x_184:
[----:B------:R-:W-:-:S04]  /*6440*/  UIADD3 UR4, UPT, UPT, UR4, 0x1, URZ ;  /* 0x0000000104047890 */ /* 0x000fc8000fffe0ff */
[----:B------:R-:W-:-:S04]  /*6450*/  UISETP.NE.AND UP0, UPT, UR4, 0x3, UPT ;  /* 0x000000030400788c */ /* 0x000fc8000bf05270 */
[----:B------:R-:W-:Y:S02]  /*6460*/  USEL UR5, URZ, 0x1, UP0 ;  /* 0x00000001ff057887 */ /* 0x000fe40008000000 */
[----:B------:R-:W-:-:S04]  /*6470*/  USEL UR4, UR4, URZ, UP0 ;  /* 0x000000ff04047287 */ /* 0x000fc80008000000 */
[----:B------:R-:W-:Y:S01]  /*6480*/  ULEA UR4, UR4, UR24, 0x3 ;  /* 0x0000001804047291 */ /* 0x000fe2000f8e18ff */
[----:B--2---:R-:W-:-:S04]  /*6490*/  LOP3.LUT R3, R11, UR5, RZ, 0x3c, !PT ;  /* 0x000000050b037c12 */ /* 0x004fc8000f8e3cff */
[----:B------:R-:W-:Y:S01]  /*64a0*/  SHF.L.U32 R3, R3, 0x1f, RZ ;  /* 0x0000001f03037819 */ /* 0x000fe200000006ff */
[----:B------:R-:W-:-:S07]  /*64b0*/  IMAD.U32 R0, RZ, RZ, UR4 ;  /* 0x00000004ff007e24 */ /* 0x000fce000f8e00ff */
.L_x_105:
[----:B--2---:R2:W3:Y:S02]  /*64c0*/  SYNCS.PHASECHK.TRANS64.TRYWAIT P0, [R0+URZ], R3 ;  /* 0x00000003000075a7 */ /* 0x0044e400080011ff */
[----:B---3--:R-:W-:Y:S05]  /*64d0*/  @!P0 NANOSLEEP.SYNCS 0x989680 ;  /* 0x009896800000895d */ /* 0x008fea0003900000 */
[----:B------:R-:W3:Y:S02]  /*64e0*/  @!P0 SYNCS.PHASECHK.TRANS64 P0, [R0+URZ], R3 ;  /* 0x00000003000085a7 */ /* 0x000ee400080010ff */
[----:B-1-3--:R-:W-:Y:S05]  /*64f0*/  @P0 EXIT ;  /* 0x000000000000094d */ /* 0x00afea0003800000 */
[----:B------:R-:W-:Y:S05]  /*6500*/  BRA `(.L_x_105) ;  /* 0xfffffffc00ec7947 */ /* 0x000fea000383ffff */
.L_x_93:
[----:B------:R-:W-:-:S06]  /*6510*/  UISETP.GE.AND UP0, UPT, UR18, 0x4, UPT ;  /* 0x000000041200788c */ /* 0x000fcc000bf06270 */
[----:B------:R-:W-:-:S13]  /*6520*/  PLOP3.LUT P0, PT, PT, PT, UP0, 0x80, 0x8 ;  /* 0x000000000008781c */ /* 0x000fda0003f0f008 */
[----:B-1----:R-:W-:Y:S05]  /*6530*/  @!P0 EXIT ;  /* 0x000000000000894d */ /* 0x002fea0003800000 */
[----:B------:R-:W-:Y:S01]  /*6540*/  BAR.SYNC.DEFER_BLOCKING 0x6, 0xa0 ;  /* 0x0182800000007b1d */ /* 0x000fe20000010000 */
[C---:B------:R-:W-:Y:S01]  /*6550*/  IMAD.SHL.U32 R2, R92.reuse, 0x20, RZ ;  /* 0x000000205c027824 */ /* 0x040fe200078e00ff */
[C---:B------:R-:W-:Y:S01]  /*6560*/  LOP3.LUT R93, R92.reuse, 0x2, RZ, 0xc0, !PT ;  /* 0x000000025c5d7812 */ /* 0x040fe200078ec0ff */
[C---:B------:R-:W-:Y:S01]  /*6570*/  IMAD.SHL.U32 R97, R92.reuse, 0x4, RZ ;  /* 0x000000045c617824 */ /* 0x040fe200078e00ff */
[C---:B------:R-:W-:Y:S01]  /*6580*/  LOP3.LUT R98, R92.reuse, 0x60, RZ, 0xc0, !PT ;  /* 0x000000605c627812 */ /* 0x040fe200078ec0ff */
[----:B------:R-:W-:Y:S01]  /*6590*/  IMAD.U32 R37, R92, 0x10000, RZ ;  /* 0x000100005c257824 */ /* 0x000fe200078e00ff */
[----:B------:R-:W-:Y:S01]  /*65a0*/  UMOV UR47, 0x400 ;  /* 0x00000400002f7882 */ /* 0x000fe20000000000 */
[----:B------:R-:W1:Y:S01]  /*65b0*/  LDCU.64 UR4, c[0x0][0xc90] ;  /* 0x00019200ff0477ac */ /* 0x000e620008000a00 */
[----:B------:R-:W2:Y:S01]  /*65c0*/  LDC.64 R78, c[0x0][0xcb0] ;  /* 0x00032c00ff4e7b82 */ /* 0x000ea20000000a00 */
[----:B------:R-:W-:Y:S01]  /*65d0*/  LOP3.LUT R4, R2, 0xc0, RZ, 0xc0, !PT ;  /* 0x000000c002047812 */ /* 0x000fe200078ec0ff */
[----:B------:R-:W-:Y:S01]  /*65e0*/  HFMA2 R36, -RZ, RZ, 0, 0 ;  /* 0x00000000ff247431 */ /* 0x000fe200000001ff */
[----:B------:R-:W-:Y:S01]  /*65f0*/  ULEA UR47, UR55, UR47, 0x18 ;  /* 0x0000002f372f7291 */ /* 0x000fe2000f8ec0ff */
[----:B------:R-:W-:-:S02]  /*6600*/  LOP3.LUT R92, R92, 0x4, RZ, 0xc0, !PT ;  /* 0x000000045c5c7812 */ /* 0x000fc400078ec0ff */
[----:B------:R-:W-:Y:S02]  /*6610*/  CS2R R94, SRZ ;  /* 0x00000000005e7805 */ /* 0x000fe4000001ff00 */
[----:B------:R-:W-:Y:S01]  /*6620*/  LOP3.LUT R97, R4, 0x18, R97, 0xf8, !PT ;  /* 0x0000001804617812 */ /* 0x000fe200078ef861 */
[----:B------:R-:W-:Y:S01]  /*6630*/  IMAD.MOV.U32 R91, RZ, RZ, RZ ;  /* 0x000000ffff5b7224 */ /* 0x000fe200078e00ff */
[----:B------:R-:W3:Y:S01]  /*6640*/  LDC.64 R76, c[0x0][0xca8] ;  /* 0x00032a00ff4c7b82 */ /* 0x000ee20000000a00 */
[----:B------:R-:W-:Y:S01]  /*6650*/  LOP3.LUT R37, R37, 0x600000, RZ, 0xc0, !PT ;  /* 0x0060000025257812 */ /* 0x000fe200078ec0ff */
[----:B------:R-:W-:Y:S01]  /*6660*/  IMAD.MOV R93, RZ, RZ, -R93 ;  /* 0x000000ffff5d7224 */ /* 0x000fe200078e0a5d */
[C---:B------:R-:W-:Y:S01]  /*6670*/  IADD3 R96, PT, PT, -R92.reuse, 0x2, RZ ;  /* 0x000000025c607810 */ /* 0x040fe20007ffe1ff */
[----:B------:R-:W4:Y:S01]  /*6680*/  LDCU UR63, c[0x0][0x370] ;  /* 0x00006e00ff3f77ac */ /* 0x000f220008000800 */
[----:B------:R-:W-:Y:S02]  /*6690*/  LOP3.LUT R97, R97, 0xf20, R2, 0xf8, !PT ;  /* 0x00000f2061617812 */ /* 0x000fe400078ef802 */
[----:B------:R-:W-:Y:S01]  /*66a0*/  IADD3 R92, PT, PT, -R92, RZ, RZ ;  /* 0x000000ff5c5c7210 */ /* 0x000fe20007ffe1ff */
[----:B------:R-:W4:Y:S01]  /*66b0*/  LDS R0, [UR47+0x150] ;  /* 0x0001502fff007984 */ /* 0x000f220008000800 */
[----:B-1----:R-:W-:Y:S01]  /*66c0*/  IMAD.U32 R100, RZ, RZ, UR4 ;  /* 0x00000004ff647e24 */ /* 0x002fe2000f8e00ff */
[----:B------:R-:W-:Y:S01]  /*66d0*/  UIADD3 UR4, UPT, UPT, UR47, 0x200, URZ ;  /* 0x000002002f047890 */ /* 0x000fe2000fffe0ff */
[----:B------:R-:W-:Y:S01]  /*66e0*/  IMAD.U32 R99, RZ, RZ, UR5 ;  /* 0x00000005ff637e24 */ /* 0x000fe2000f8e00ff */
[----:B------:R-:W-:Y:S01]  /*66f0*/  UMOV UR54, 0x1 ;  /* 0x0000000100367882 */ /* 0x000fe20000000000 */
[----:B------:R-:W-:Y:S01]  /*6700*/  IMAD.SHL.U32 R96, R96, 0x10, RZ ;  /* 0x0000001060607824 */ /* 0x000fe200078e00ff */
[----:B------:R-:W-:Y:S01]  /*6710*/  UMOV UR46, URZ ;  /* 0x000000ff002e7c82 */ /* 0x000fe20008000000 */
[----:B------:R-:W1:Y:S01]  /*6720*/  LDCU UR43, c[0x0][0xf0c] ;  /* 0x0001e180ff2b77ac */ /* 0x000e620008000800 */
[----:B------:R-:W-:Y:S01]  /*6730*/  IMAD.U32 R102, RZ, RZ, UR4 ;  /* 0x00000004ff667e24 */ /* 0x000fe2000f8e00ff */
[----:B------:R-:W-:Y:S01]  /*6740*/  LEA R97, R97, UR4, 0x1 ;  /* 0x0000000461617c11 */ /* 0x000fe2000f8e08ff */
[----:B------:R-:W1:Y:S01]  /*6750*/  LDCU UR39, c[0x0][0xf30] ;  /* 0x0001e600ff2777ac */ /* 0x000e620008000800 */
[----:B------:R-:W1:Y:S01]  /*6760*/  LDCU.64 UR60, c[0x0][0xc88] ;  /* 0x00019100ff3c77ac */ /* 0x000e620008000a00 */
[----:B------:R-:W1:Y:S01]  /*6770*/  LDCU.64 UR40, c[0x0][0xf28] ;  /* 0x0001e500ff2877ac */ /* 0x000e620008000a00 */
[----:B------:R-:W1:Y:S01]  /*6780*/  LDCU.128 UR56, c[0x0][0xf10] ;  /* 0x0001e200ff3877ac */ /* 0x000e620008000c00 */
[----:B------:R-:W1:Y:S01]  /*6790*/  LDCU UR62, c[0x0][0x374] ;  /* 0x00006e80ff3e77ac */ /* 0x000e620008000800 */
[----:B------:R-:W-:Y:S01]  /*67a0*/  UMOV UR53, URZ ;  /* 0x000000ff00357c82 */ /* 0x000fe20008000000 */
[----:B------:R-:W-:Y:S01]  /*67b0*/  UMOV UR52, URZ ;  /* 0x000000ff00347c82 */ /* 0x000fe20008000000 */
[----:B-1234-:R-:W-:-:S07]  /*67c0*/  IMAD.IADD R37, R0, 0x1, R37 ;  /* 0x0000000100257824 */ /* 0x01efce00078e0225 */
.L_x_136:
[C---:B------:R-:W-:Y:S02]  /*67d0*/  LEA R0, R91.reuse, UR47, 0x3 ;  /* 0x0000002f5b007c11 */ /* 0x040fe4000f8e18ff */
[----:B------:R-:W-:Y:S02]  /*67e0*/  SHF.L.U32 R3, R94, 0x1f, RZ ;  /* 0x0000001f5e037819 */ /* 0x000fe400000006ff */
[----:B------:R-:W-:Y:S02]  /*67f0*/  LEA R5, R91, UR47, 0x4 ;  /* 0x0000002f5b057c11 */ /* 0x000fe4000f8e20ff */
[----:B-1----:R-:W1:Y:S02]  /*6800*/  SYNCS.PHASECHK.TRANS64.TRYWAIT P0, [R0+URZ+0xc0], R3 ;  /* 0x0000c003000075a7 */ /* 0x002e6400080011ff */
[----:B-1----:R-:W-:Y:S05]  /*6810*/  @!P0 BRA `(.L_x_106) ;  /* 0x0000003400848947 */ /* 0x002fea0003800000 */
.L_x_185:
[----:B------:R-:W-:Y:S01]  /*6820*/  R2UR UR7, R101 ;  /* 0x00000000650772ca */ /* 0x000fe200000e0000 */
[----:B------:R-:W2:Y:S01]  /*6830*/  LDS.128 R4, [R5+0x130] ;  /* 0x0001300005047984 */ /* 0x000ea20000000c00 */
[----:B-1----:R-:W-:Y:S01]  /*6840*/  VIADD R0, R0, 0xd0 ;  /* 0x000000d000007836 */ /* 0x002fe20000000000 */
[----:B------:R-:W-:Y:S04]  /*6850*/  UISETP.GE.AND UP0, UPT, UR42, 0x1, UPT ;  /* 0x000000012a00788c */ /* 0x000fe8000bf06270 */
[----:B------:R-:W-:Y:S01]  /*6860*/  PRMT R0, RZ, 0x654, R0 ;  /* 0x00000654ff007816 */ /* 0x000fe20000000000 */
[----:B------:R-:W-:Y:S01]  /*6870*/  @!PT LDS RZ, [RZ] ;  /* 0x00000000fffff984 */ /* 0x000fe20000000800 */
[----:B------:R-:W-:Y:S01]  /*6880*/  @!PT LDS RZ, [RZ] ;  /* 0x00000000fffff984 */ /* 0x000fe20000000800 */
[----:B------:R-:W-:Y:S01]  /*6890*/  @!PT LDS RZ, [RZ] ;  /* 0x00000000fffff984 */ /* 0x000fe20000000800 */
[----:B------:R-:W-:Y:S01]  /*68a0*/  @!PT LDS RZ, [RZ] ;  /* 0x00000000fffff984 */ /* 0x000fe20000000800 */
[----:B------:R1:W-:Y:S06]  /*68b0*/  MEMBAR.ALL.CTA ;  /* 0x0000000000007992 */ /* 0x0003ec0000008000 */
[----:B-1----:R-:W1:Y:S02]  /*68c0*/  FENCE.VIEW.ASYNC.S ;  /* 0x00000000000073c6 */ /* 0x002e640000000000 */
[----:B-1----:R1:W-:Y:S01]  /*68d0*/  SYNCS.ARRIVE.TRANS64.RED.A1T0 RZ, [R0+URZ], RZ ;  /* 0x000000ff00ff79a7 */ /* 0x0023e200081004ff */
[----:B--2---:R-:W-:Y:S11]  /*68e0*/  LOP3.LUT P0, RZ, R6, 0x1, RZ, 0xc0, !PT ;  /* 0x0000000106ff7812 */ /* 0x004ff6000780c0ff */
[----:B------:R-:W-:Y:S02]  /*68f0*/  @!UPT UIADD3 URZ, UPT, UPT, URZ, URZ, URZ ;  /* 0x000000fffffff290 */ /* 0x000fe4000fffe0ff */
[----:B------:R-:W-:Y:S01]  /*6900*/  VOTEU.ANY UP1, P0 ;  /* 0x0000000000ff7886 */ /* 0x000fe20000020100 */
[----:B------:R-:W-:Y:S01]  /*6910*/  PLOP3.LUT P0, PT, PT, PT, UP1, 0x80, 0x8 ;  /* 0x000000000008781c */ /* 0x000fe20003f0f018 */
[----:B------:R-:W-:Y:S06]  /*6920*/  UP2UR UR4, UPR, URZ, 0x2 ;  /* 0x00000002ff047883 */ /* 0x000fec0008000000 */
[----:B------:R-:W-:Y:S06]  /*6930*/  IMAD.U32 R103, RZ, RZ, UR4 ;  /* 0x00000004ff677e24 */ /* 0x000fec000f8e00ff */
[----:B------:R-:W-:Y:S02]  /*6940*/  @P0 SHF.R.U32.HI R2, RZ, 0x10, R5 ;  /* 0x00000010ff020819 */ /* 0x000fe40000011605 */
[----:B------:R-:W-:Y:S02]  /*6950*/  @P0 MOV R3, R4 ;  /* 0x0000000400030202 */ /* 0x000fe40000000f00 */
[----:B------:R-:W-:Y:S02]  /*6960*/  @P0 R2UR UR4, R2 ;  /* 0x00000000020402ca */ /* 0x000fe400000e0000 */
[----:B------:R-:W-:Y:S02]  /*6970*/  @P0 LOP3.LUT R4, R5, 0xffff, RZ, 0xc0, !PT ;  /* 0x0000ffff05040812 */ /* 0x000fe400078ec0ff */
[----:B------:R-:W-:Y:S02]  /*6980*/  @P0 R2UR UR6, R3 ;  /* 0x00000000030602ca */ /* 0x000fe400000e0000 */
[----:B------:R-:W-:Y:S07]  /*6990*/  @P0 R2UR UR5, R4 ;  /* 0x00000000040502ca */ /* 0x000fee00000e0000 */
[----:B------:R-:W-:Y:S02]  /*69a0*/  @UP1 UMOV UR7, UR4 ;  /* 0x0000000400071c82 */ /* 0x000fe40008000000 */
[----:B------:R-:W-:Y:S02]  /*69b0*/  IMAD.U32 R101, RZ, RZ, UR7 ;  /* 0x00000007ff657e24 */ /* 0x000fe4000f8e00ff */
[----:B------:R-:W-:Y:S02]  /*69c0*/  @UP1 UMOV UR38, UR6 ;  /* 0x0000000600261c82 */ /* 0x000fe40008000000 */
[----:B------:R-:W-:Y:S01]  /*69d0*/  @UP1 UMOV UR37, UR5 ;  /* 0x0000000500251c82 */ /* 0x000fe20008000000 */
[----:B-1----:R-:W-:Y:S05]  /*69e0*/  BRA.U !UP0, `(.L_x_107) ;  /* 0x0000000108cc7547 */ /* 0x002fea000b800000 */
[----:B------:R-:W1:Y:S01]  /*69f0*/  LDCU UR12, c[0x0][0xf20] ;  /* 0x0001e400ff0c77ac */ /* 0x000e620008000800 */
[----:B------:R-:W-:Y:S02]  /*6a00*/  UIMAD.WIDE.U32 UR4, UR62, UR59, URZ ;  /* 0x0000003b3e0472a5 */ /* 0x000fe4000f8e00ff */
[----:B------:R-:W-:Y:S02]  /*6a10*/  UIMAD.WIDE.U32 UR6, UR63, UR56, URZ ;  /* 0x000000383f0672a5 */ /* 0x000fe4000f8e00ff */
[----:B------:R-:W-:Y:S02]  /*6a20*/  UISETP.NE.AND UP0, UPT, UR58, 0x1, UPT ;  /* 0x000000013a00788c */ /* 0x000fe4000bf05270 */
[----:B------:R-:W-:Y:S02]  /*6a30*/  UIMAD.WIDE.U32 UR8, UR37, UR59, URZ ;  /* 0x0000003b250872a5 */ /* 0x000fe4000f8e00ff */
[----:B------:R-:W-:Y:S02]  /*6a40*/  UIMAD.WIDE.U32 UR10, UR38, UR56, URZ ;  /* 0x00000038260a72a5 */ /* 0x000fe4000f8e00ff */
[----:B------:R-:W-:Y:S02]  /*6a50*/  UISETP.NE.AND UP1, UPT, UR43, 0x1, UPT ;  /* 0x000000012b00788c */ /* 0x000fe4000bf25270 */
[----:B------:R-:W-:Y:S01]  /*6a60*/  UISETP.NE.AND UP2, UPT, UR42, 0x1, UPT ;  /* 0x000000012a00788c */ /* 0x000fe2000bf45270 */
[----:B------:R-:W-:Y:S02]  /*6a70*/  UMOV UR4, UR5 ;  /* 0x0000000500047c82 */ /* 0x000fe40008000000 */
[----:B-1----:R-:W-:Y:S03]  /*6a80*/  USHF.R.U32.HI UR5, URZ, UR12, UR4 ;  /* 0x0000000cff057299 */ /* 0x002fe60008011604 */
[----:B------:R-:W-:Y:S02]  /*6a90*/  UMOV UR4, UR7 ;  /* 0x0000000700047c82 */ /* 0x000fe40008000000 */
[----:B------:R-:W-:Y:S02]  /*6aa0*/  USHF.R.U32.HI UR7, URZ, UR57, UR4 ;  /* 0x00000039ff077299 */ /* 0x000fe40008011604 */
[----:B------:R-:W-:Y:S02]  /*6ab0*/  USEL UR4, UR62, UR5, !UP0 ;  /* 0x000000053e047287 */ /* 0x000fe4000c000000 */
[----:B------:R-:W-:Y:S01]  /*6ac0*/  USEL UR7, UR63, UR7, !UP1 ;  /* 0x000000073f077287 */ /* 0x000fe2000c800000 */
[----:B------:R-:W-:Y:S01]  /*6ad0*/  UMOV UR5, UR9 ;  /* 0x0000000900057c82 */ /* 0x000fe20008000000 */
[----:B------:R-:W-:Y:S02]  /*6ae0*/  UIMAD.WIDE.U32 UR8, UR4, UR40, URZ ;  /* 0x00000028040872a5 */ /* 0x000fe4000f8e00ff */
[----:B------:R-:W-:Y:S03]  /*6af0*/  USHF.R.U32.HI UR6, URZ, UR12, UR5 ;  /* 0x0000000cff067299 */ /* 0x000fe60008011605 */
[----:B------:R-:W-:Y:S01]  /*6b00*/  UMOV UR5, UR11 ;  /* 0x0000000b00057c82 */ /* 0x000fe20008000000 */
[----:B------:R-:W-:Y:S02]  /*6b10*/  UIMAD.WIDE.U32 UR10, UR7, UR40, URZ ;  /* 0x00000028070a72a5 */ /* 0x000fe4000f8e00ff */
[----:B------:R-:W-:Y:S02]  /*6b20*/  USHF.R.U32.HI UR12, URZ, UR57, UR5 ;  /* 0x00000039ff0c7299 */ /* 0x000fe40008011605 */
[----:B------:R-:W-:Y:S01]  /*6b30*/  USEL UR6, UR37, UR6, !UP0 ;  /* 0x0000000625067287 */ /* 0x000fe2000c000000 */
[----:B------:R-:W-:Y:S02]  /*6b40*/  UMOV UR5, UR9 ;  /* 0x0000000900057c82 */ /* 0x000fe40008000000 */
[----:B------:R-:W-:Y:S01]  /*6b50*/  UMOV UR10, UR11 ;  /* 0x0000000b000a7c82 */ /* 0x000fe20008000000 */
[----:B------:R-:W-:Y:S02]  /*6b60*/  @UP2 USHF.R.U32.HI UR4, URZ, UR41, UR5 ;  /* 0x00000029ff042299 */ /* 0x000fe40008011605 */
[----:B------:R-:W-:Y:S02]  /*6b70*/  @UP2 USHF.R.U32.HI UR7, URZ, UR41, UR10 ;  /* 0x00000029ff072299 */ /* 0x000fe4000801160a */
[----:B------:R-:W-:Y:S02]  /*6b80*/  UIMAD UR4, UR42, UR4, URZ ;  /* 0x000000042a0472a4 */ /* 0x000fe4000f8e02ff */
[----:B------:R-:W-:Y:S02]  /*6b90*/  UIMAD.WIDE.U32 UR10, UR6, UR40, URZ ;  /* 0x00000028060a72a5 */ /* 0x000fe4000f8e00ff */
[----:B------:R-:W-:Y:S02]  /*6ba0*/  USEL UR5, UR38, UR12, !UP1 ;  /* 0x0000000c26057287 */ /* 0x000fe4000c800000 */
[----:B------:R-:W-:Y:S02]  /*6bb0*/  UIMAD UR8, UR42, UR7, URZ ;  /* 0x000000072a0872a4 */ /* 0x000fe4000f8e02ff */
[----:B------:R-:W-:Y:S03]  /*6bc0*/  UISETP.GE.AND UP0, UPT, UR6, UR4, UPT ;  /* 0x000000040600728c */ /* 0x000fe6000bf06270 */
[----:B------:R-:W-:Y:S01]  /*6bd0*/  UMOV UR4, UR11 ;  /* 0x0000000b00047c82 */ /* 0x000fe20008000000 */
[----:B------:R-:W-:Y:S02]  /*6be0*/  UISETP.GE.OR UP0, UPT, UR5, UR8, UP0 ;  /* 0x000000080500728c */ /* 0x000fe40008706670 */
[----:B------:R-:W-:Y:S02]  /*6bf0*/  USHF.R.U32.HI UR4, URZ, UR41, UR4 ;  /* 0x00000029ff047299 */ /* 0x000fe40008011604 */
[----:B------:R-:W-:Y:S02]  /*6c00*/  UIMAD.WIDE.U32 UR8, UR5, UR40, URZ ;  /* 0x00000028050872a5 */ /* 0x000fe4000f8e00ff */
[----:B------:R-:W-:Y:S02]  /*6c10*/  USEL UR11, UR6, UR4, !UP2 ;  /* 0x00000004060b7287 */ /* 0x000fe4000d000000 */
[----:B------:R-:W-:Y:S02]  /*6c20*/  UIADD3 UR8, UPT, UPT, -UR5, URZ, URZ ;  /* 0x000000ff05087290 */ /* 0x000fe4000fffe1ff */
[----:B------:R-:W-:Y:S01]  /*6c30*/  UIADD3 UR10, UPT, UPT, -UR11, URZ, URZ ;  /* 0x000000ff0b0a7290 */ /* 0x000fe2000fffe1ff */
[----:B------:R-:W-:Y:S01]  /*6c40*/  @!UP0 UMOV UR4, UR9 ;  /* 0x0000000900048c82 */ /* 0x000fe20008000000 */
[----:B------:R-:W-:Y:S02]  /*6c50*/  UIADD3 UR9, UPT, UPT, -UR6, URZ, URZ ;  /* 0x000000ff06097290 */ /* 0x000fe4000fffe1ff */
[----:B------:R-:W-:Y:S02]  /*6c60*/  @!UP0 USHF.R.U32.HI UR4, URZ, UR41, UR4 ;  /* 0x00000029ff048299 */ /* 0x000fe40008011604 */
[----:B------:R-:W-:Y:S02]  /*6c70*/  UIMAD UR10, UR42, UR10, UR6 ;  /* 0x0000000a2a0a72a4 */ /* 0x000fe4000f8e0206 */
[----:B------:R-:W-:Y:S04]  /*6c80*/  @!UP0 USEL UR4, UR5, UR4, !UP2 ;  /* 0x0000000405048287 */ /* 0x000fe8000d000000 */
[----:B------:R-:W-:Y:S02]  /*6c90*/  @!UP0 UIMAD UR10, UR7, UR10, UR4 ;  /* 0x0000000a070a82a4 */ /* 0x000fe4000f8e0204 */
[----:B------:R-:W-:Y:S02]  /*6ca0*/  @!UP0 UIADD3 UR11, UPT, UPT, UR11, -UR4, URZ ;  /* 0x800000040b0b8290 */ /* 0x000fe4000fffe0ff */
[----:B------:R-:W-:Y:S02]  /*6cb0*/  UIMAD UR7, UR43, UR8, UR38 ;  /* 0x000000082b0772a4 */ /* 0x000fe4000f8e0226 */
[----:B------:R-:W-:Y:S02]  /*6cc0*/  @!UP0 UIMAD UR6, UR11, UR42, UR5 ;  /* 0x0000002a0b0682a4 */ /* 0x000fe4000f8e0205 */
[----:B------:R-:W-:Y:S01]  /*6cd0*/  UIMAD UR4, UR58, UR9, UR37 ;  /* 0x000000093a0472a4 */ /* 0x000fe2000f8e0225 */
[----:B------:R-:W-:Y:S02]  /*6ce0*/  @!UP0 UMOV UR5, UR10 ;  /* 0x0000000a00058c82 */ /* 0x000fe40008000000 */
[----:B------:R-:W-:Y:S02]  /*6cf0*/  UIMAD UR38, UR5, UR43, UR7 ;  /* 0x0000002b052672a4 */ /* 0x000fe4000f8e0207 */
[----:B------:R-:W-:Y:S11]  /*6d00*/  UIMAD UR37, UR6, UR58, UR4 ;  /* 0x0000003a062572a4 */ /* 0x000ff6000f8e0204 */
[----:B------:R-:W-:Y:S01]  /*6d10*/  @!UPT UIADD3 URZ, UPT, UPT, URZ, URZ, URZ ;  /* 0x000000fffffff290 */ /* 0x000fe2000fffe0ff */
.L_x_107:
[----:B------:R-:W-:Y:S01]  /*6d20*/  UISETP.NE.AND UP0, UPT, UR39, 0x1, UPT ;  /* 0x000000012700788c */ /* 0x000fe2000bf05270 */
[----:B------:R-:W-:Y:S01]  /*6d30*/  R2UR UR11, R102 ;  /* 0x00000000660b72ca */ /* 0x000fe200000e0000 */
[----:B------:R-:W-:Y:S01]  /*6d40*/  USHF.L.U32 UR50, UR27, 0x7, URZ ;  /* 0x000000071b327899 */ /* 0x000fe200080006ff */
[----:B------:R-:W-:Y:S01]  /*6d50*/  IADD3 R91, PT, PT, R91, 0x1, RZ ;  /* 0x000000015b5b7810 */ /* 0x000fe20007ffe0ff */
[----:B------:R-:W-:Y:S07]  /*6d60*/  USHF.L.U32 UR49, UR26, 0x6, URZ ;  /* 0x000000061a317899 */ /* 0x000fee00080006ff */
[----:B------:R-:W1:Y:S01]  /*6d70*/  @!UP0 LDCU.128 UR12, c[0x0][0xf10] ;  /* 0x0001e200ff0c87ac */ /* 0x000e620008000c00 */
[----:B------:R-:W2:Y:S01]  /*6d80*/  @!UP0 LDCU UR5, c[0x0][0xf0c] ;  /* 0x0001e180ff0587ac */ /* 0x000ea20008000800 */
[----:B------:R-:W3:Y:S01]  /*6d90*/  @!UP0 LDCU UR10, c[0x0][0xf20] ;  /* 0x0001e400ff0a87ac */ /* 0x000ee20008000800 */
[----:B-1----:R-:W-:Y:S02]  /*6da0*/  UIMAD.WIDE.U32 UR8, UR38, UR12, URZ ;  /* 0x0000000c260872a5 */ /* 0x002fe4000f8e00ff */
[----:B------:R-:W-:Y:S02]  /*6db0*/  UIMAD.WIDE.U32 UR6, UR37, UR15, URZ ;  /* 0x0000000f250672a5 */ /* 0x000fe4000f8e00ff */
[----:B------:R-:W-:Y:S03]  /*6dc0*/  @!UP0 UISETP.NE.AND UP1, UPT, UR14, 0x1, UPT ;  /* 0x000000010e00888c */ /* 0x000fe6000bf25270 */
[----:B------:R-:W-:Y:S01]  /*6dd0*/  @!UP0 UMOV UR4, UR9 ;  /* 0x0000000900048c82 */ /* 0x000fe20008000000 */
[----:B--2---:R-:W-:Y:S02]  /*6de0*/  @!UP0 UISETP.NE.AND UP2, UPT, UR5, 0x1, UPT ;  /* 0x000000010500888c */ /* 0x004fe4000bf45270 */
[----:B------:R-:W-:Y:S01]  /*6df0*/  @!UP0 USHF.R.U32.HI UR4, URZ, UR13, UR4 ;  /* 0x0000000dff048299 */ /* 0x000fe20008011604 */
[----:B------:R-:W-:Y:S02]  /*6e00*/  @!UP0 UMOV UR6, UR7 ;  /* 0x0000000700068c82 */ /* 0x000fe40008000000 */
[----:B---3--:R-:W-:Y:S02]  /*6e10*/  @!UP0 USHF.R.U32.HI UR6, URZ, UR10, UR6 ;  /* 0x0000000aff068299 */ /* 0x008fe40008011606 */
[----:B------:R-:W-:Y:S02]  /*6e20*/  @!UP0 USEL UR7, UR38, UR4, !UP2 ;  /* 0x0000000426078287 */ /* 0x000fe4000d000000 */
[----:B------:R-:W-:Y:S04]  /*6e30*/  @!UP0 USEL UR6, UR37, UR6, !UP1 ;  /* 0x0000000625068287 */ /* 0x000fe8000c800000 */
[----:B------:R-:W-:Y:S02]  /*6e40*/  @!UP0 UIADD3 UR4, UPT, UPT, -UR7, UR6, URZ ;  /* 0x0000000607048290 */ /* 0x000fe4000fffe1ff */
[----:B------:R-:W-:Y:S02]  /*6e50*/  @!UP0 UIADD3 UR6, UPT, UPT, UR7, -UR6, URZ ;  /* 0x8000000607068290 */ /* 0x000fe4000fffe0ff */
[----:B------:R-:W-:Y:S02]  /*6e60*/  @!UP0 UIMAD UR38, UR4, UR5, UR38 ;  /* 0x00000005042682a4 */ /* 0x000fe4000f8e0226 */
[----:B------:R-:W-:Y:S02]  /*6e70*/  @!UP0 UIMAD UR37, UR6, UR14, UR37 ;  /* 0x0000000e062582a4 */ /* 0x000fe4000f8e0225 */
[----:B------:R-:W-:Y:S09]  /*6e80*/  ULOP3.LUT UP0, URZ, UR11, 0x1b0, URZ, 0xc0, !UPT ;  /* 0x000001b00bff7892 */ /* 0x000ff2000f80c0ff */
[----:B------:R-:W-:Y:S05]  /*6e90*/  BRA.U !UP0, `(.L_x_108) ;  /* 0x00000001087c7547 */ /* 0x000fea000b800000 */
[----:B------:R-:W1:Y:S01]  /*6ea0*/  LDCU.64 UR8, c[0x4][0x80] ;  /* 0x01001000ff0877ac */ /* 0x000e620008000a00 */
[----:B------:R-:W-:Y:S01]  /*6eb0*/  MOV R2, 0x0 ;  /* 0x0000000000027802 */ /* 0x000fe20000000f00 */
[----:B------:R-:W-:Y:S02]  /*6ec0*/  HFMA2 R12, -RZ, RZ, 0, 5.9604644775390625e-08 ;  /* 0x00000001ff0c7431 */ /* 0x000fe400000001ff */
[----:B------:R-:W-:Y:S01]  /*6ed0*/  IMAD.MOV.U32 R8, RZ, RZ, 0x70 ;  /* 0x00000070ff087424 */ /* 0x000fe200078e00ff */
[----:B------:R2:W3:Y:S01]  /*6ee0*/  LDC.64 R14, c[0x4][R2] ;  /* 0x01000000020e7b82 */ /* 0x0004e20000000a00 */
[----:B------:R-:W4:Y:S01]  /*6ef0*/  LDCU.64 UR6, c[0x4][0x88] ;  /* 0x01001100ff0677ac */ /* 0x000f220008000a00 */
[----:B------:R-:W-:Y:S01]  /*6f00*/  IMAD.MOV.U32 R13, RZ, RZ, RZ ;  /* 0x000000ffff0d7224 */ /* 0x000fe200078e00ff */
[----:B------:R-:W2:Y:S01]  /*6f10*/  LDCU.64 UR4, c[0x4][0x8] ;  /* 0x01000100ff0477ac */ /* 0x000ea20008000a00 */
[----:B-1----:R-:W-:Y:S01]  /*6f20*/  MOV R5, UR9 ;  /* 0x0000000900057c02 */ /* 0x002fe20008000f00 */
[----:B------:R-:W-:Y:S01]  /*6f30*/  IMAD.U32 R4, RZ, RZ, UR8 ;  /* 0x00000008ff047e24 */ /* 0x000fe2000f8e00ff */
[----:B----4-:R-:W-:Y:S01]  /*6f40*/  MOV R7, UR7 ;  /* 0x0000000700077c02 */ /* 0x010fe20008000f00 */
[----:B------:R-:W-:Y:S01]  /*6f50*/  IMAD.U32 R6, RZ, RZ, UR6 ;  /* 0x00000006ff067e24 */ /* 0x000fe2000f8e00ff */
[----:B--2---:R-:W-:Y:S01]  /*6f60*/  MOV R11, UR5 ;  /* 0x00000005000b7c02 */ /* 0x004fe20008000f00 */
[----:B------:R-:W-:Y:S02]  /*6f70*/  IMAD.U32 R10, RZ, RZ, UR4 ;  /* 0x00000004ff0a7e24 */ /* 0x000fe4000f8e00ff */
[----:B------:R-:W-:Y:S07]  /*6f80*/  LEPC R20, `(.L_x_109) ;  /* 0x000000001014794e */ /* 0x000fee0000000000 */
[----:B---3-5:R-:W-:Y:S05]  /*6f90*/  CALL.ABS.NOINC R14 ;  /* 0x000000000e007343 */ /* 0x028fea0003c00000 */
.L_x_109:
[----:B------:R-:W1:Y:S01]  /*6fa0*/  LDCU.64 UR8, c[0x4][0x80] ;  /* 0x01001000ff0877ac */ /* 0x000e620008000a00 */
[----:B------:R-:W2:Y:S01]  /*6fb0*/  LDC.64 R2, c[0x4][R2] ;  /* 0x0100000002027b82 */ /* 0x000ea20000000a00 */
[----:B------:R-:W-:Y:S02]  /*6fc0*/  HFMA2 R12, -RZ, RZ, 0, 5.9604644775390625e-08 ;  /* 0x00000001ff0c7431 */ /* 0x000fe400000001ff */
[----:B------:R-:W-:Y:S02]  /*6fd0*/  IMAD.MOV.U32 R8, RZ, RZ, 0x70 ;  /* 0x00000070ff087424 */ /* 0x000fe400078e00ff */
[----:B------:R-:W-:Y:S01]  /*6fe0*/  IMAD.MOV.U32 R13, RZ, RZ, RZ ;  /* 0x000000ffff0d7224 */ /* 0x000fe200078e00ff */
[----:B------:R-:W3:Y:S01]  /*6ff0*/  LDCU.64 UR6, c[0x4][0x88] ;  /* 0x01001100ff0677ac */ /* 0x000ee20008000a00 */
[----:B------:R-:W4:Y:S01]  /*7000*/  LDCU.64 UR4, c[0x4][0x8] ;  /* 0x01000100ff0477ac */ /* 0x000f220008000a00 */
[----:B-1----:R-:W-:Y:S02]  /*7010*/  MOV R4, UR8 ;  /* 0x0000000800047c02 */ /* 0x002fe40008000f00 */
[----:B------:R-:W-:Y:S02]  /*7020*/  MOV R5, UR9 ;  /* 0x0000000900057c02 */ /* 0x000fe40008000f00 */
[----:B---3--:R-:W-:Y:S01]  /*7030*/  MOV R7, UR7 ;  /* 0x0000000700077c02 */ /* 0x008fe20008000f00 */
[----:B------:R-:W-:Y:S01]  /*7040*/  IMAD.U32 R6, RZ, RZ, UR6 ;  /* 0x00000006ff067e24 */ /* 0x000fe2000f8e00ff */
[----:B----4-:R-:W-:Y:S01]  /*7050*/  MOV R11, UR5 ;  /* 0x00000005000b7c02 */ /* 0x010fe20008000f00 */
[----:B------:R-:W-:Y:S02]  /*7060*/  IMAD.U32 R10, RZ, RZ, UR4 ;  /* 0x00000004ff0a7e24 */ /* 0x000fe4000f8e00ff */
[----:B------:R-:W-:Y:S07]  /*7070*/  LEPC R20, `(.L_x_108) ;  /* 0x000000001014794e */ /* 0x000fee0000000000 */
[----:B--2---:R-:W-:Y:S05]  /*7080*/  CALL.ABS.NOINC R2 ;  /* 0x0000000002007343 */ /* 0x004fea0003c00000 */
.L_x_108:
[----:B------:R-:W-:Y:S02]  /*7090*/  R2UR UR6, R88 ;  /* 0x00000000580672ca */ /* 0x000fe400000e0000 */
[----:B------:R-:W-:Y:S02]  /*70a0*/  R2UR UR5, R100 ;  /* 0x00000000640572ca */ /* 0x000fe400000e0000 */
[----:B------:R-:W-:Y:S02]  /*70b0*/  R2UR UR4, R99 ;  /* 0x00000000630472ca */ /* 0x000fe400000e0000 */
[----:B------:R-:W-:Y:S02]  /*70c0*/  ISETP.NE.U32.AND P4, PT, R78, RZ, PT ;  /* 0x000000ff4e00720c */ /* 0x000fe40003f85070 */
[----:B------:R-:W-:Y:S02]  /*70d0*/  ISETP.NE.U32.AND P2, PT, RZ, UR60, PT ;  /* 0x0000003cff007c0c */ /* 0x000fe4000bf45070 */
[----:B------:R-:W-:Y:S02]  /*70e0*/  ISETP.NE.AND.EX P4, PT, R79, RZ, PT, P4 ;  /* 0x000000ff4f00720c */ /* 0x000fe40003f85340 */
[----:B------:R-:W-:Y:S01]  /*70f0*/  ISETP.NE.AND.EX P2, PT, RZ, UR61, PT, P2 ;  /* 0x0000003dff007c0c */ /* 0x000fe2000bf45320 */
[----:B------:R-:W-:Y:S02]  /*7100*/  UISETP.NE.AND UP2, UPT, UR6, URZ, UPT ;  /* 0x000000ff0600728c */ /* 0x000fe4000bf45270 */
[----:B------:R-:W-:Y:S04]  /*7110*/  UISETP.NE.U32.AND UP0, UPT, UR5, URZ, UPT ;  /* 0x000000ff0500728c */ /* 0x000fe8000bf05070 */
[----:B------:R-:W-:Y:S01]  /*7120*/  UISETP.NE.AND.EX UP1, UPT, UR4, URZ, UPT, UP0 ;  /* 0x000000ff0400728c */ /* 0x000fe2000bf25300 */
[----:B------:R-:W-:Y:S01]  /*7130*/  PLOP3.LUT P1, PT, PT, PT, UP2, 0x80, 0x8 ;  /* 0x000000000008781c */ /* 0x000fe20003f2f028 */
[----:B------:R-:W-:Y:S03]  /*7140*/  UPLOP3.LUT UP0, UPT, UPT, UPT, UPT, 0x40, 0x4 ;  /* 0x000000000004789c */ /* 0x000fe60003f0e870 */
[----:B------:R-:W-:Y:S06]  /*7150*/  @UP2 UPLOP3.LUT UP0, UPT, UPT, UPT, UP1, 0x80, 0x8 ;  /* 0x000000000008289c */ /* 0x000fec0003f0f010 */
[----:B------:R-:W-:Y:S01]  /*7160*/  PLOP3.LUT P0, PT, PT, PT, UP0, 0x80, 0x8 ;  /* 0x000000000008781c */ /* 0x000fe20003f0f008 */
[----:B------:R-:W-:Y:S01]  /*7170*/  @!UPT UIADD3 URZ, UPT, UPT, URZ, URZ, URZ ;  /* 0x000000fffffff290 */ /* 0x000fe2000fffe0ff */
[----:B------:R-:W-:Y:S11]  /*7180*/  BRA.U !UP1, `(.L_x_110) ;  /* 0x0000000109407547 */ /* 0x000ff6000b800000 */
[----:B------:R-:W-:Y:S01]  /*7190*/  UISETP.NE.U32.AND UP0, UPT, UR60, URZ, UPT ;  /* 0x000000ff3c00728c */ /* 0x000fe2000bf05070 */
[----:B------:R-:W-:Y:S01]  /*71a0*/  R2UR UR6, R100 ;  /* 0x00000000640672ca */ /* 0x000fe200000e0000 */
[----:B------:R-:W1:Y:S01]  /*71b0*/  LDCU.64 UR8, c[0x0][0x358] ;  /* 0x00006b00ff0877ac */ /* 0x000e620008000a00 */
[----:B------:R-:W-:Y:S02]  /*71c0*/  HFMA2 R84, -RZ, RZ, 0, 5.9604644775390625e-08 ;  /* 0x00000001ff547431 */ /* 0x000fe400000001ff */
[----:B------:R-:W-:Y:S01]  /*71d0*/  IMAD.MOV.U32 R0, RZ, RZ, 0x1 ;  /* 0x00000001ff007424 */ /* 0x000fe200078e00ff */
[----:B------:R-:W-:Y:S06]  /*71e0*/  UISETP.NE.AND.EX UP0, UPT, UR61, URZ, UPT, UP0 ;  /* 0x000000ff3d00728c */ /* 0x000fec000bf05300 */
[----:B------:R-:W-:Y:S05]  /*71f0*/  PLOP3.LUT P3, PT, PT, PT, UP0, 0x80, 0x8 ;  /* 0x000000000008781c */ /* 0x000fea0003f6f008 */
[----:B------:R-:W2:Y:S01]  /*7200*/  @UP0 LDCU.64 UR4, c[0x0][0xc88] ;  /* 0x00019100ff0407ac */ /* 0x000ea20008000a00 */
[----:B------:R-:W-:Y:S07]  /*7210*/  @UP0 UIMAD UR6, UR36, UR6, URZ ;  /* 0x00000006240602a4 */ /* 0x000fee000f8e02ff */
[----:B------:R-:W-:Y:S01]  /*7220*/  @!P3 PRMT R84, R0, 0x7610, R84 ;  /* 0x000076100054b816 */ /* 0x000fe20000000054 */
[----:B--2---:R-:W-:Y:S06]  /*7230*/  @UP0 UIMAD.WIDE UR4, UR6, 0x4, UR4 ;  /* 0x00000004060408a5 */ /* 0x004fec000f8e0204 */
[----:B------:R-:W-:Y:S02]  /*7240*/  IMAD.U32 R2, RZ, RZ, UR4 ;  /* 0x00000004ff027e24 */ /* 0x000fe4000f8e00ff */
[----:B------:R-:W-:Y:S03]  /*7250*/  IMAD.U32 R3, RZ, RZ, UR5 ;  /* 0x00000005ff037e24 */ /* 0x000fe6000f8e00ff */
[----:B------:R-:W2:Y:S02]  /*7260*/  @!UP0 LDCU UR4, c[0x0][0xc80] ;  /* 0x00019000ff0487ac */ /* 0x000ea40008000800 */
[----:B-1---5:R1:W5:Y:S02]  /*7270*/  @P3 LDG.E R41, desc[UR8][R2.64] ;  /* 0x0000000802293981 */ /* 0x022364000c1e1900 */
[----:B-12---:R-:W-:Y:S02]  /*7280*/  @!P3 MOV R41, UR4 ;  /* 0x000000040029bc02 */ /* 0x006fe40008000f00 */
.L_x_110:
[----:B------:R-:W-:Y:S05]  /*7290*/  @!P4 BRA `(.L_x_111) ;  /* 0x000000000024c947 */ /* 0x000fea0003800000 */
[----:B------:R-:W-:Y:S01]  /*72a0*/  ISETP.NE.U32.AND P3, PT, R76, RZ, PT ;  /* 0x000000ff4c00720c */ /* 0x000fe20003f65070 */
[----:B------:R-:W1:Y:S03]  /*72b0*/  LDCU.64 UR4, c[0x0][0x358] ;  /* 0x00006b00ff0477ac */ /* 0x000e660008000a00 */
[----:B------:R-:W-:Y:S11]  /*72c0*/  ISETP.NE.AND.EX P3, PT, R77, RZ, PT, P3 ;  /* 0x000000ff4d00720c */ /* 0x000ff60003f65330 */
[----:B------:R-:W-:Y:S02]  /*72d0*/  @!UPT UIADD3 URZ, UPT, UPT, URZ, URZ, URZ ;  /* 0x000000fffffff290 */ /* 0x000fe4000fffe0ff */
[----:B------:R-:W2:Y:S01]  /*72e0*/  @P3 LDC.64 R2, c[0x0][0xca8] ;  /* 0x00032a00ff023b82 */ /* 0x000ea20000000a00 */
[----:B------:R-:W-:Y:S04]  /*72f0*/  @P3 IMAD R0, R78, UR36, RZ ;  /* 0x000000244e003c24 */ /* 0x000fe8000f8e02ff */
[----:B--2---:R-:W-:Y:S05]  /*7300*/  @P3 IMAD.WIDE R2, R0, 0x4, R2 ;  /* 0x0000000400023825 */ /* 0x004fea00078e0202 */
[----:B-1---5:R1:W5:Y:S02]  /*7310*/  @P3 LDG.E R38, desc[UR4][R2.64] ;  /* 0x0000000402263981 */ /* 0x022364000c1e1900 */
[----:B-1----:R-:W2:Y:S02]  /*7320*/  @!P3 LDC R38, c[0x0][0xca0] ;  /* 0x00032800ff26bb82 */ /* 0x002ea40000000800 */
.L_x_111:
[----:B-----5:R-:W-:Y:S01]  /*7330*/  FSETP.NEU.AND P3, PT, R41, RZ, PT ;  /* 0x000000ff2900720b */ /* 0x020fe20003f6d000 */
[----:B------:R-:W-:Y:S01]  /*7340*/  ULOP3.LUT UR4, UR54, 0x1, URZ, 0x3c, !UPT ;  /* 0x0000000136047892 */ /* 0x000fe2000f8e3cff */
[----:B------:R-:W-:Y:S01]  /*7350*/  SEL R4, RZ, 0xffffffff, P2 ;  /* 0xffffffffff047807 */ /* 0x000fe20001000000 */
[----:B------:R-:W-:Y:S01]  /*7360*/  IMAD.U32 R110, RZ, RZ, UR46 ;  /* 0x0000002eff6e7e24 */ /* 0x000fe2000f8e00ff */
[----:B------:R-:W-:Y:S01]  /*7370*/  @P1 LOP3.LUT P2, RZ, R84, 0xff, RZ, 0xc0, !PT ;  /* 0x000000ff54ff1812 */ /* 0x000fe2000784c0ff */
[----:B------:R-:W-:Y:S01]  /*7380*/  IMAD.SHL.U32 R81, R93, 0x10, RZ ;  /* 0x000000105d517824 */ /* 0x000fe200078e00ff */
[----:B------:R-:W-:Y:S01]  /*7390*/  @P1 SEL R3, RZ, 0xffffffff, P3 ;  /* 0xffffffffff031807 */ /* 0x000fe20001800000 */
[----:B------:R-:W-:Y:S01]  /*73a0*/  IMAD.U32 R111, RZ, RZ, UR4 ;  /* 0x00000004ff6f7e24 */ /* 0x000fe2000f8e00ff */
[----:B------:R-:W-:Y:S01]  /*73b0*/  LEA R89, R36, UR47, 0x3 ;  /* 0x0000002f24597c11 */ /* 0x000fe2000f8e18ff */
[----:B------:R-:W-:Y:S01]  /*73c0*/  IMAD.SHL.U32 R110, R110, 0x2000, RZ ;  /* 0x000020006e6e7824 */ /* 0x000fe200078e00ff */
[----:B------:R-:W-:Y:S01]  /*73d0*/  @P0 SEL R3, R4, R3, !P2 ;  /* 0x0000000304030207 */ /* 0x000fe20005000000 */
[----:B------:R-:W-:Y:S01]  /*73e0*/  IMAD.SHL.U32 R80, R92, 0x10, RZ ;  /* 0x000000105c507824 */ /* 0x000fe200078e00ff */
[----:B------:R-:W-:Y:S01]  /*73f0*/  SHF.L.U32 R2, R95, 0x1f, RZ ;  /* 0x0000001f5f027819 */ /* 0x000fe200000006ff */
[----:B------:R-:W-:Y:S01]  /*7400*/  IMAD.IADD R82, R97, 0x1, R110 ;  /* 0x0000000161527824 */ /* 0x000fe200078e026e */
[----:B------:R-:W-:Y:S01]  /*7410*/  @P1 LOP3.LUT R3, R3, 0x1, RZ, 0xc0, !PT ;  /* 0x0000000103031812 */ /* 0x000fe200078ec0ff */
[----:B------:R-:W-:Y:S01]  /*7420*/  BSSY B1, `(.L_x_112) ;  /* 0x0000039000017945 */ /* 0x000fe20003800000 */
[----:B------:R-:W-:Y:S01]  /*7430*/  PLOP3.LUT P2, PT, PT, PT, UP1, 0x80, 0x8 ;  /* 0x000000000008781c */ /* 0x000fe20003f4f018 */
[----:B------:R-:W-:Y:S01]  /*7440*/  IMAD.IADD R83, R82, 0x1, R81 ;  /* 0x0000000152537824 */ /* 0x000fe200078e0251 */
[----:B------:R-:W-:Y:S01]  /*7450*/  ISETP.NE.U32.OR P5, PT, R3, 0x1, !P1 ;  /* 0x000000010300780c */ /* 0x000fe20004fa5470 */
[----:B------:R-:W-:Y:S01]  /*7460*/  IMAD.U32 R3, RZ, RZ, UR46 ;  /* 0x0000002eff037e24 */ /* 0x000fe2000f8e00ff */
[----:B------:R-:W-:Y:S01]  /*7470*/  LOP3.LUT P4, R90, R84, 0xff, RZ, 0xc0, !PT ;  /* 0x000000ff545a7812 */ /* 0x000fe2000788c0ff */
[----:B------:R-:W-:Y:S01]  /*7480*/  IMAD.MOV.U32 R109, RZ, RZ, 0x1 ;  /* 0x00000001ff6d7424 */ /* 0x000fe200078e00ff */
[----:B------:R-:W-:Y:S01]  /*7490*/  P2R R108, PR, RZ, 0x20 ;  /* 0x00000020ff6c7803 */ /* 0x000fe20000000000 */
[----:B------:R-:W-:Y:S01]  /*74a0*/  IMAD R39, R36, 0x40, R37 ;  /* 0x0000004024277824 */ /* 0x000fe200078e0225 */
[----:B------:R-:W-:Y:S01]  /*74b0*/  LEA R0, R3, UR47, 0x3 ;  /* 0x0000002f03007c11 */ /* 0x000fe2000f8e18ff */
[----:B------:R-:W-:Y:S01]  /*74c0*/  IMAD.U32 R112, RZ, RZ, UR46 ;  /* 0x0000002eff707e24 */ /* 0x000fe2000f8e00ff */
[----:B------:R-:W-:Y:S02]  /*74d0*/  SEL R3, RZ, 0xffffffff, P3 ;  /* 0xffffffffff037807 */ /* 0x000fe40001800000 */
[----:B------:R-:W-:Y:S02]  /*74e0*/  CS2R R74, SRZ ;  /* 0x00000000004a7805 */ /* 0x000fe4000001ff00 */
[----:B------:R-:W-:Y:S02]  /*74f0*/  CS2R R72, SRZ ;  /* 0x0000000000487805 */ /* 0x000fe4000001ff00 */
[----:B------:R-:W-:Y:S02]  /*7500*/  CS2R R66, SRZ ;  /* 0x0000000000427805 */ /* 0x000fe4000001ff00 */
[----:B------:R-:W-:Y:S02]  /*7510*/  @P2 SEL R3, R4, R3, !P4 ;  /* 0x0000000304032207 */ /* 0x000fe40006000000 */
[----:B------:R-:W-:Y:S02]  /*7520*/  CS2R R64, SRZ ;  /* 0x0000000000407805 */ /* 0x000fe4000001ff00 */
[----:B------:R-:W-:Y:S02]  /*7530*/  @P5 SHF.L.U32 R5, R111, 0x1f, RZ ;  /* 0x0000001f6f055819 */ /* 0x000fe400000006ff */
[----:B------:R-:W-:Y:S02]  /*7540*/  CS2R R58, SRZ ;  /* 0x00000000003a7805 */ /* 0x000fe4000001ff00 */
[----:B------:R-:W-:Y:S02]  /*7550*/  LOP3.LUT R3, R3, 0x1, RZ, 0xc0, !PT ;  /* 0x0000000103037812 */ /* 0x000fe400078ec0ff */
[----:B------:R-:W-:Y:S01]  /*7560*/  CS2R R56, SRZ ;  /* 0x0000000000387805 */ /* 0x000fe2000001ff00 */
[----:B------:R-:W1:Y:S01]  /*7570*/  @P5 SYNCS.PHASECHK.TRANS64.TRYWAIT P1, [R0+URZ+0x80], R5 ;  /* 0x00008005000055a7 */ /* 0x000e6200080211ff */
[----:B------:R-:W-:Y:S02]  /*7580*/  CS2R R50, SRZ ;  /* 0x0000000000327805 */ /* 0x000fe4000001ff00 */
[----:B------:R-:W-:Y:S02]  /*7590*/  ISETP.NE.U32.AND P2, PT, R3, 0x1, PT ;  /* 0x000000010300780c */ /* 0x000fe40003f45070 */
[----:B------:R-:W-:Y:S01]  /*75a0*/  CS2R R48, SRZ ;  /* 0x0000000000307805 */ /* 0x000fe2000001ff00 */
[----:B------:R-:W-:Y:S01]  /*75b0*/  IMAD.IADD R47, R82, 0x1, R80 ;  /* 0x00000001522f7824 */ /* 0x000fe200078e0250 */
[----:B------:R-:W-:Y:S01]  /*75c0*/  P2R R113, PR, RZ, 0x4 ;  /* 0x00000004ff717803 */ /* 0x000fe20000000000 */
[----:B------:R-:W-:Y:S01]  /*75d0*/  IMAD.IADD R46, R96, 0x1, R83 ;  /* 0x00000001602e7824 */ /* 0x000fe200078e0253 */
[----:B------:R3:W4:Y:S01]  /*75e0*/  SYNCS.PHASECHK.TRANS64.TRYWAIT P0, [R89+URZ+0xe0], R2 ;  /* 0x0000e002590075a7 */ /* 0x00072200080011ff */
[----:B-1----:R-:W-:Y:S01]  /*75f0*/  @P5 SEL R109, RZ, 0x1, !P1 ;  /* 0x00000001ff6d5807 */ /* 0x002fe20004800000 */
[----:B---3--:R-:W-:Y:S06]  /*7600*/  @!P5 BRA `(.L_x_113) ;  /* 0x000000000068d947 */ /* 0x008fec0003800000 */
[----:B------:R-:W-:Y:S01]  /*7610*/  ISETP.NE.AND P1, PT, R109, RZ, PT ;  /* 0x000000ff6d00720c */ /* 0x000fe20003f25270 */
[----:B------:R-:W-:Y:S01]  /*7620*/  BSSY B0, `(.L_x_114) ;  /* 0x000000d000007945 */ /* 0x000fe20003800000 */
[----:B------:R-:W-:Y:S02]  /*7630*/  CS2R R50, SRZ ;  /* 0x0000000000327805 */ /* 0x000fe4000001ff00 */
[----:B------:R-:W-:Y:S02]  /*7640*/  CS2R R48, SRZ ;  /* 0x0000000000307805 */ /* 0x000fe4000001ff00 */
[----:B------:R-:W-:Y:S02]  /*7650*/  CS2R R58, SRZ ;  /* 0x00000000003a7805 */ /* 0x000fe4000001ff00 */
[----:B------:R-:W-:Y:S02]  /*7660*/  CS2R R56, SRZ ;  /* 0x0000000000387805 */ /* 0x000fe4000001ff00 */
[----:B------:R-:W-:Y:S02]  /*7670*/  CS2R R66, SRZ ;  /* 0x0000000000427805 */ /* 0x000fe4000001ff00 */
[----:B------:R-:W-:Y:S02]  /*7680*/  CS2R R64, SRZ ;  /* 0x0000000000407805 */ /* 0x000fe4000001ff00 */
[----:B------:R-:W-:Y:S02]  /*7690*/  CS2R R74, SRZ ;  /* 0x00000000004a7805 */ /* 0x000fe4000001ff00 */
[----:B------:R-:W-:Y:S01]  /*76a0*/  CS2R R72, SRZ ;  /* 0x0000000000487805 */ /* 0x000fe2000001ff00 */
[----:B------:R-:W-:Y:S06]  /*76b0*/  @P1 BRA `(.L_x_115) ;  /* 0x00000000000c1947 */ /* 0x000fec0003800000 */
[----:B------:R-:W-:Y:S04]  /*76c0*/  SHF.L.U32 R3, R111, 0x1f, RZ ;  /* 0x0000001f6f037819 */ /* 0x000fe800000006ff */
[----:B------:R-:W1:Y:S02]  /*76d0*/  SYNCS.PHASECHK.TRANS64.TRYWAIT P1, [R0+URZ+0x80], R3 ;  /* 0x00008003000075a7 */ /* 0x000e6400080211ff */
[----:B-1----:R-:W-:Y:S05]  /*76e0*/  @!P1 BRA `(.L_x_116) ;  /* 0x0000002400e49947 */ /* 0x002fea0003800000 */
.L_x_115:
[----:B------:R-:W-:Y:S05]  /*76f0*/  BSYNC B0 ;  /* 0x0000000000007941 */ /* 0x000fea0003800000 */
.L_x_114:
[----:B------:R-:W-:Y:S01]  /*7700*/  ISETP.NE.AND P1, PT, R113, RZ, PT ;  /* 0x000000ff7100720c */ /* 0x000fe20003f25270 */
[----:B------:R-:W-:Y:S04]  /*7710*/  UIADD3 UR4, UPT, UPT, UR46, 0x1, URZ ;  /* 0x000000012e047890 */ /* 0x000fe8000fffe0ff */
[----:B------:R-:W-:Y:S04]  /*7720*/  UISETP.NE.AND UP0, UPT, UR4, 0x3, UPT ;  /* 0x000000030400788c */ /* 0x000fe8000bf05270 */
[----:B------:R-:W-:Y:S02]  /*7730*/  USEL UR5, URZ, 0x1, UP0 ;  /* 0x00000001ff057887 */ /* 0x000fe40008000000 */
[----:B------:R-:W-:Y:S02]  /*7740*/  USEL UR4, UR4, URZ, UP0 ;  /* 0x000000ff04047287 */ /* 0x000fe40008000000 */
[----:B------:R3:W1:Y:S02]  /*7750*/  @P1 LDS.128 R48, [R82] ;  /* 0x0000000052301984 */ /* 0x0006640000000c00 */
[----:B------:R-:W-:Y:S02]  /*7760*/  LOP3.LUT R111, R111, UR5, RZ, 0x3c, !PT ;  /* 0x000000056f6f7c12 */ /* 0x000fe4000f8e3cff */
[----:B------:R3:W1:Y:S01]  /*7770*/  @P1 LDS.128 R56, [R83+0x10] ;  /* 0x0000100053381984 */ /* 0x0006620000000c00 */
[----:B------:R-:W-:Y:S03]  /*7780*/  IMAD.U32 R112, RZ, RZ, UR4 ;  /* 0x00000004ff707e24 */ /* 0x000fe6000f8e00ff */
[----:B------:R3:W1:Y:S04]  /*7790*/  @P1 LDS.128 R64, [R47+0x20] ;  /* 0x000020002f401984 */ /* 0x0006680000000c00 */
[----:B------:R3:W1:Y:S02]  /*77a0*/  @P1 LDS.128 R72, [R46+0x10] ;  /* 0x000010002e481984 */ /* 0x0006640000000c00 */
.L_x_113:
[----:B------:R-:W-:Y:S05]  /*77b0*/  BSYNC B1 ;  /* 0x0000000000017941 */ /* 0x000fea0003800000 */
.L_x_112:
[----:B-1----:R-:W-:Y:S04]  /*77c0*/  SHF.R.U32.HI R0, RZ, 0x15, R39 ;  /* 0x00000015ff007819 */ /* 0x002fe80000011627 */
[----:B------:R-:W-:Y:S01]  /*77d0*/  LOP3.LUT P1, RZ, R0, 0x3, R85, 0x48, !PT ;  /* 0x0000000300ff7812 */ /* 0x000fe20007824855 */
[----:B------:R-:W-:Y:S01]  /*77e0*/  @!UPT UIADD3 URZ, UPT, UPT, URZ, URZ, URZ ;  /* 0x000000fffffff290 */ /* 0x000fe2000fffe0ff */
[----:B----4-:R-:W-:Y:S11]  /*77f0*/  @P0 BRA `(.L_x_117) ;  /* 0x0000000000080947 */ /* 0x010ff60003800000 */
[----:B------:R-:W1:Y:S02]  /*7800*/  SYNCS.PHASECHK.TRANS64.TRYWAIT P0, [R89+URZ+0xe0], R2 ;  /* 0x0000e002590075a7 */ /* 0x000e6400080011ff */
[----:B-1----:R-:W-:Y:S05]  /*7810*/  @!P0 BRA `(.L_x_118) ;  /* 0x0000002400ac8947 */ /* 0x002fea0003800000 */
.L_x_117:
[----:B------:R-:W-:Y:S05]  /*7820*/  @!P1 BRA `(.L_x_119) ;  /* 0x0000000000409947 */ /* 0x000fea0003800000 */
[----:B------:R-:W4:Y:S01]  /*7830*/  LDCU.64 UR8, c[0x4][0x70] ;  /* 0x01000e00ff0877ac */ /* 0x000f220008000a00 */
[----:B------:R-:W-:Y:S01]  /*7840*/  MOV R3, 0x0 ;  /* 0x0000000000037802 */ /* 0x000fe20000000f00 */
[----:B------:R-:W-:Y:S02]  /*7850*/  HFMA2 R12, -RZ, RZ, 0, 5.9604644775390625e-08 ;  /* 0x00000001ff0c7431 */ /* 0x000fe400000001ff */
[----:B------:R-:W-:Y:S02]  /*7860*/  IMAD.MOV.U32 R8, RZ, RZ, 0x192 ;  /* 0x00000192ff087424 */ /* 0x000fe400078e00ff */
[----:B------:R-:W-:Y:S01]  /*7870*/  IMAD.MOV.U32 R13, RZ, RZ, RZ ;  /* 0x000000ffff0d7224 */ /* 0x000fe200078e00ff */
[----:B------:R-:W5:Y:S01]  /*7880*/  LDCU.64 UR6, c[0x4][0x78] ;  /* 0x01000f00ff0677ac */ /* 0x000f620008000a00 */
[----:B-1----:R-:W1:Y:S01]  /*7890*/  LDC.64 R2, c[0x4][R3] ;  /* 0x0100000003027b82 */ /* 0x002e620000000a00 */
[----:B------:R-:W2:Y:S01]  /*78a0*/  LDCU.64 UR4, c[0x4][0x10] ;  /* 0x01000200ff0477ac */ /* 0x000ea20008000a00 */
[----:B----4-:R-:W-:Y:S01]  /*78b0*/  MOV R5, UR9 ;  /* 0x0000000900057c02 */ /* 0x010fe20008000f00 */
[----:B------:R-:W-:Y:S01]  /*78c0*/  IMAD.U32 R4, RZ, RZ, UR8 ;  /* 0x00000008ff047e24 */ /* 0x000fe2000f8e00ff */
[----:B-----5:R-:W-:Y:S01]  /*78d0*/  MOV R7, UR7 ;  /* 0x0000000700077c02 */ /* 0x020fe20008000f00 */
[----:B------:R-:W-:Y:S01]  /*78e0*/  IMAD.U32 R6, RZ, RZ, UR6 ;  /* 0x00000006ff067e24 */ /* 0x000fe2000f8e00ff */
[----:B--2---:R-:W-:Y:S01]  /*78f0*/  MOV R11, UR5 ;  /* 0x00000005000b7c02 */ /* 0x004fe20008000f00 */
[----:B------:R-:W-:Y:S02]  /*7900*/  IMAD.U32 R10, RZ, RZ, UR4 ;  /* 0x00000004ff0a7e24 */ /* 0x000fe4000f8e00ff */
[----:B------:R-:W-:Y:S07]  /*7910*/  LEPC R20, `(.L_x_119) ;  /* 0x000000001014794e */ /* 0x000fee0000000000 */
[----:B-1-3--:R-:W-:Y:S05]  /*7920*/  CALL.ABS.NOINC R2 ;  /* 0x0000000002007343 */ /* 0x00afea0003c00000 */
.L_x_119:
[C---:B------:R-:W-:Y:S01]  /*7930*/  SHF.L.U32 R40, R48.reuse, 0x10, RZ ;  /* 0x0000001030287819 */ /* 0x040fe200000006ff */
[----:B------:R-:W-:Y:S05]  /*7940*/  WARPSYNC.ALL ;  /* 0x0000000000007948 */ /* 0x000fea0003800000 */
[----:B------:R-:W-:Y:S01]  /*7950*/  R2UR UR4, R39 ;  /* 0x00000000270472ca */ /* 0x000fe200000e0000 */
[----:B------:R-:W-:Y:S01]  /*7960*/  BSSY.RECONVERGENT B0, `(.L_x_120) ;  /* 0x0000087000007945 */ /* 0x000fe20003800200 */
[----:B------:R-:W-:Y:S02]  /*7970*/  LOP3.LUT R43, R48, 0xffff0000, RZ, 0xc0, !PT ;  /* 0xffff0000302b7812 */ /* 0x000fe400078ec0ff */
[----:B------:R-:W-:Y:S02]  /*7980*/  SHF.L.U32 R42, R49, 0x10, RZ ;  /* 0x00000010312a7819 */ /* 0x000fe400000006ff */
[----:B------:R-:W-:Y:S02]  /*7990*/  SHF.L.U32 R45, R51, 0x10, RZ ;  /* 0x00000010332d7819 */ /* 0x000fe400000006ff */
[----:B------:R-:W-:Y:S02]  /*79a0*/  LOP3.LUT R44, R75, 0xffff0000, RZ, 0xc0, !PT ;  /* 0xffff00004b2c7812 */ /* 0x000fe400078ec0ff */
[----:B------:R-:W-:Y:S03]  /*79b0*/  ISETP.NE.AND P0, PT, R98, RZ, PT ;  /* 0x000000ff6200720c */ /* 0x000fe60003f05270 */
[----:B------:R-:W2:Y:S02]  /*79c0*/  LDTM.x32 R4, tmem[UR4] ;  /* 0x00000004000479ee */ /* 0x000ea400082c0000 */
[C---:B--2---:R-:W-:Y:S01]  /*79d0*/  FMUL R0, R38.reuse, R4 ;  /* 0x0000000426007220 */ /* 0x044fe20000400000 */
[C---:B-1----:R-:W-:Y:S01]  /*79e0*/  FMUL R2, R38.reuse, R5 ;  /* 0x0000000526027220 */ /* 0x042fe20000400000 */
[C---:B------:R-:W-:Y:S01]  /*79f0*/  FMUL R3, R38.reuse, R6 ;  /* 0x0000000626037220 */ /* 0x040fe20000400000 */
[----:B------:R-:W-:Y:S01]  /*7a00*/  FMUL R7, R38, R7 ;  /* 0x0000000726077220 */ /* 0x000fe20000400000 */
[----:B------:R-:W-:Y:S01]  /*7a10*/  FFMA R0, R41, R40, R0 ;  /* 0x0000002829007223 */ /* 0x000fe20000000000 */
[----:B------:R-:W-:Y:S01]  /*7a20*/  LOP3.LUT R40, R49, 0xffff0000, RZ, 0xc0, !PT ;  /* 0xffff000031287812 */ /* 0x000fe200078ec0ff */
[C---:B------:R-:W-:Y:S01]  /*7a30*/  FFMA R2, R41.reuse, R43, R2 ;  /* 0x0000002b29027223 */ /* 0x040fe20000000002 */
[C---:B------:R-:W-:Y:S01]  /*7a40*/  SHF.L.U32 R43, R50.reuse, 0x10, RZ ;  /* 0x00000010322b7819 */ /* 0x040fe200000006ff */
[C---:B------:R-:W-:Y:S01]  /*7a50*/  FFMA R3, R41.reuse, R42, R3 ;  /* 0x0000002a29037223 */ /* 0x040fe20000000003 */
[----:B------:R-:W-:Y:S01]  /*7a60*/  LOP3.LUT R42, R50, 0xffff0000, RZ, 0xc0, !PT ;  /* 0xffff0000322a7812 */ /* 0x000fe200078ec0ff */
[----:B------:R-:W-:Y:S01]  /*7a70*/  FMUL R4, R38, R8 ;  /* 0x0000000826047220 */ /* 0x000fe20000400000 */
[----:B------:R-:W-:Y:S01]  /*7a80*/  F2FP.BF16.F32.PACK_AB R52, R2, R0 ;  /* 0x000000000234723e */ /* 0x000fe200000010ff */
[----:B------:R-:W-:Y:S01]  /*7a90*/  FFMA R7, R41, R40, R7 ;  /* 0x0000002829077223 */ /* 0x000fe20000000007 */
[----:B------:R-:W-:Y:S01]  /*7aa0*/  LOP3.LUT R40, R51, 0xffff0000, RZ, 0xc0, !PT ;  /* 0xffff000033287812 */ /* 0x000fe200078ec0ff */
[C---:B------:R-:W-:Y:S01]  /*7ab0*/  FMUL R5, R38.reuse, R9 ;  /* 0x0000000926057220 */ /* 0x040fe20000400000 */
[C---:B------:R-:W-:Y:S01]  /*7ac0*/  FMUL R6, R38.reuse, R10 ;  /* 0x0000000a26067220 */ /* 0x040fe20000400000 */
[----:B------:R-:W-:Y:S01]  /*7ad0*/  FMUL R11, R38, R11 ;  /* 0x0000000b260b7220 */ /* 0x000fe20000400000 */
[----:B------:R-:W-:Y:S01]  /*7ae0*/  F2FP.BF16.F32.PACK_AB R53, R7, R3 ;  /* 0x000000030735723e */ /* 0x000fe200000010ff */
[C---:B------:R-:W-:Y:S01]  /*7af0*/  FFMA R4, R41.reuse, R43, R4 ;  /* 0x0000002b29047223 */ /* 0x040fe20000000004 */
[C---:B------:R-:W-:Y:S01]  /*7b00*/  SHF.L.U32 R43, R56.reuse, 0x10, RZ ;  /* 0x00000010382b7819 */ /* 0x040fe200000006ff */
[----:B------:R-:W-:Y:S01]  /*7b10*/  FFMA R5, R41, R42, R5 ;  /* 0x0000002a29057223 */ /* 0x000fe20000000005 */
[----:B------:R-:W-:Y:S01]  /*7b20*/  LOP3.LUT R42, R57, 0xffff0000, RZ, 0xc0, !PT ;  /* 0xffff0000392a7812 */ /* 0x000fe200078ec0ff */
[----:B------:R-:W-:Y:S01]  /*7b30*/  FFMA R6, R41, R45, R6 ;  /* 0x0000002d29067223 */ /* 0x000fe20000000006 */
[----:B------:R-:W-:Y:S01]  /*7b40*/  SHF.L.U32 R45, R57, 0x10, RZ ;  /* 0x00000010392d7819 */ /* 0x000fe200000006ff */
[----:B------:R-:W-:Y:S01]  /*7b50*/  FFMA R11, R41, R40, R11 ;  /* 0x00000028290b7223 */ /* 0x000fe2000000000b */
[----:B------:R-:W-:Y:S01]  /*7b60*/  LOP3.LUT R40, R56, 0xffff0000, RZ, 0xc0, !PT ;  /* 0xffff000038287812 */ /* 0x000fe200078ec0ff */
[C---:B------:R-:W-:Y:S01]  /*7b70*/  FMUL R8, R38.reuse, R12 ;  /* 0x0000000c26087220 */ /* 0x040fe20000400000 */
[----:B------:R-:W-:Y:S01]  /*7b80*/  F2FP.BF16.F32.PACK_AB R54, R5, R4 ;  /* 0x000000040536723e */ /* 0x000fe200000010ff */
[C---:B------:R-:W-:Y:S01]  /*7b90*/  FMUL R9, R38.reuse, R13 ;  /* 0x0000000d26097220 */ /* 0x040fe20000400000 */
[----:B------:R-:W-:Y:S01]  /*7ba0*/  F2FP.BF16.F32.PACK_AB R55, R11, R6 ;  /* 0x000000060b37723e */ /* 0x000fe200000010ff */
[C---:B------:R-:W-:Y:S01]  /*7bb0*/  FMUL R10, R38.reuse, R14 ;  /* 0x0000000e260a7220 */ /* 0x040fe20000400000 */
[----:B------:R-:W-:Y:S01]  /*7bc0*/  FMUL R15, R38, R15 ;  /* 0x0000000f260f7220 */ /* 0x000fe20000400000 */
[----:B------:R-:W-:Y:S01]  /*7bd0*/  FFMA R8, R41, R43, R8 ;  /* 0x0000002b29087223 */ /* 0x000fe20000000008 */
[----:B------:R-:W-:Y:S01]  /*7be0*/  SHF.L.U32 R43, R59, 0x10, RZ ;  /* 0x000000103b2b7819 */ /* 0x000fe200000006ff */
[C---:B------:R-:W-:Y:S01]  /*7bf0*/  FFMA R9, R41.reuse, R40, R9 ;  /* 0x0000002829097223 */ /* 0x040fe20000000009 */
[C---:B------:R-:W-:Y:S01]  /*7c00*/  SHF.L.U32 R40, R58.reuse, 0x10, RZ ;  /* 0x000000103a287819 */ /* 0x040fe200000006ff */
        /* <DEDUP_REMOVED lines=8> */
[----:B------:R-:W-:Y:S01]  /*7c90*/  FMUL R14, R38, R18 ;  /* 0x00000012260e7220 */ /* 0x000fe20000400000 */
[----:B------:R-:W-:Y:S01]  /*7ca0*/  FFMA R12, R41, R40, R12 ;  /* 0x00000028290c7223 */ /* 0x000fe2000000000c */
[----:B------:R-:W-:Y:S01]  /*7cb0*/  LOP3.LUT R40, R59, 0xffff0000, RZ, 0xc0, !PT ;  /* 0xffff00003b287812 */ /* 0x000fe200078ec0ff */
[C---:B------:R-:W-:Y:S01]  /*7cc0*/  FFMA R13, R41.reuse, R42, R13 ;  /* 0x0000002a290d7223 */ /* 0x040fe2000000000d */
[----:B------:R-:W-:Y:S01]  /*7cd0*/  LOP3.LUT R42, R64, 0xffff0000, RZ, 0xc0, !PT ;  /* 0xffff0000402a7812 */ /* 0x000fe200078ec0ff */
[----:B------:R-:W-:Y:S01]  /*7ce0*/  FMUL R19, R38, R19 ;  /* 0x0000001326137220 */ /* 0x000fe20000400000 */
[----:B------:R-:W-:Y:S01]  /*7cf0*/  FFMA R14, R41, R43, R14 ;  /* 0x0000002b290e7223 */ /* 0x000fe2000000000e */
[----:B------:R-:W-:Y:S01]  /*7d00*/  SHF.L.U32 R43, R64, 0x10, RZ ;  /* 0x00000010402b7819 */ /* 0x000fe200000006ff */
[----:B------:R1:W-:Y:S01]  /*7d10*/  STS.128 [R82], R52 ;  /* 0x0000003452007388 */ /* 0x0003e20000000c00 */
[----:B------:R-:W-:Y:S01]  /*7d20*/  F2FP.BF16.F32.PACK_AB R62, R13, R12 ;  /* 0x0000000c0d3e723e */ /* 0x000fe200000010ff */
[C---:B------:R-:W-:Y:S01]  /*7d30*/  FMUL R16, R38.reuse, R20 ;  /* 0x0000001426107220 */ /* 0x040fe20000400000 */
        /* <DEDUP_REMOVED lines=8> */
[C---:B------:R-:W-:Y:S01]  /*7dc0*/  FFMA R17, R41.reuse, R42, R17 ;  /* 0x0000002a29117223 */ /* 0x040fe20000000011 */
[----:B------:R-:W-:Y:S01]  /*7dd0*/  FFMA R18, R41, R45, R18 ;  /* 0x0000002d29127223 */ /* 0x000fe20000000012 */
[----:B------:R1:W-:Y:S01]  /*7de0*/  STS.128 [R83+0x10], R60 ;  /* 0x0000103c53007388 */ /* 0x0003e20000000c00 */
[----:B------:R-:W-:Y:S01]  /*7df0*/  SHF.L.U32 R45, R67, 0x10, RZ ;  /* 0x00000010432d7819 */ /* 0x000fe200000006ff */
[----:B------:R-:W-:Y:S01]  /*7e00*/  FFMA R23, R41, R40, R23 ;  /* 0x0000002829177223 */ /* 0x000fe20000000017 */
[----:B------:R-:W-:Y:S01]  /*7e10*/  LOP3.LUT R40, R66, 0xffff0000, RZ, 0xc0, !PT ;  /* 0xffff000042287812 */ /* 0x000fe200078ec0ff */
[C---:B------:R-:W-:Y:S01]  /*7e20*/  FMUL R20, R38.reuse, R24 ;  /* 0x0000001826147220 */ /* 0x040fe20000400000 */
[----:B------:R-:W-:Y:S01]  /*7e30*/  LOP3.LUT R42, R67, 0xffff0000, RZ, 0xc0, !PT ;  /* 0xffff0000432a7812 */ /* 0x000fe200078ec0ff */
[C---:B------:R-:W-:Y:S01]  /*7e40*/  FMUL R21, R38.reuse, R25 ;  /* 0x0000001926157220 */ /* 0x040fe20000400000 */
[----:B------:R-:W-:Y:S01]  /*7e50*/  F2FP.BF16.F32.PACK_AB R68, R17, R16 ;  /* 0x000000101144723e */ /* 0x000fe200000010ff */
[C---:B------:R-:W-:Y:S01]  /*7e60*/  FMUL R22, R38.reuse, R26 ;  /* 0x0000001a26167220 */ /* 0x040fe20000400000 */
[----:B------:R-:W-:Y:S01]  /*7e70*/  FMUL R27, R38, R27 ;  /* 0x0000001b261b7220 */ /* 0x000fe20000400000 */
[C---:B------:R-:W-:Y:S01]  /*7e80*/  FFMA R20, R41.reuse, R43, R20 ;  /* 0x0000002b29147223 */ /* 0x040fe20000000014 */
[C---:B------:R-:W-:Y:S01]  /*7e90*/  FFMA R21, R41.reuse, R40, R21 ;  /* 0x0000002829157223 */ /* 0x040fe20000000015 */
[C---:B------:R-:W-:Y:S01]  /*7ea0*/  FFMA R22, R41.reuse, R45, R22 ;  /* 0x0000002d29167223 */ /* 0x040fe20000000016 */
[----:B------:R-:W-:Y:S01]  /*7eb0*/  FFMA R27, R41, R42, R27 ;  /* 0x0000002a291b7223 */ /* 0x000fe2000000001b */
[----:B------:R-:W-:Y:S01]  /*7ec0*/  SHF.L.U32 R40, R72, 0x10, RZ ;  /* 0x0000001048287819 */ /* 0x000fe200000006ff */
[----:B------:R-:W-:Y:S01]  /*7ed0*/  FMUL R24, R38, R28 ;  /* 0x0000001c26187220 */ /* 0x000fe20000400000 */
[----:B------:R-:W-:Y:S01]  /*7ee0*/  LOP3.LUT R42, R72, 0xffff0000, RZ, 0xc0, !PT ;  /* 0xffff0000482a7812 */ /* 0x000fe200078ec0ff */
[C---:B------:R-:W-:Y:S01]  /*7ef0*/  FMUL R25, R38.reuse, R29 ;  /* 0x0000001d26197220 */ /* 0x040fe20000400000 */
[----:B------:R-:W-:Y:S01]  /*7f00*/  SHF.L.U32 R43, R73, 0x10, RZ ;  /* 0x00000010492b7819 */ /* 0x000fe200000006ff */
[C---:B------:R-:W-:Y:S01]  /*7f10*/  FMUL R26, R38.reuse, R30 ;  /* 0x0000001e261a7220 */ /* 0x040fe20000400000 */
[C---:B------:R-:W-:Y:S01]  /*7f20*/  FFMA R24, R41.reuse, R40, R24 ;  /* 0x0000002829187223 */ /* 0x040fe20000000018 */
[----:B------:R-:W-:Y:S01]  /*7f30*/  FFMA R25, R41, R42, R25 ;  /* 0x0000002a29197223 */ /* 0x000fe20000000019 */
[----:B------:R-:W-:Y:S01]  /*7f40*/  LOP3.LUT R40, R73, 0xffff0000, RZ, 0xc0, !PT ;  /* 0xffff000049287812 */ /* 0x000fe200078ec0ff */
[----:B------:R-:W-:Y:S01]  /*7f50*/  FFMA R26, R41, R43, R26 ;  /* 0x0000002b291a7223 */ /* 0x000fe2000000001a */
[----:B------:R-:W-:Y:S01]  /*7f60*/  FMUL R31, R38, R31 ;  /* 0x0000001f261f7220 */ /* 0x000fe20000400000 */
[----:B------:R-:W-:Y:S01]  /*7f70*/  SHF.L.U32 R43, R74, 0x10, RZ ;  /* 0x000000104a2b7819 */ /* 0x000fe200000006ff */
[----:B------:R-:W-:Y:S01]  /*7f80*/  FMUL R28, R38, R32 ;  /* 0x00000020261c7220 */ /* 0x000fe20000400000 */
[----:B------:R-:W-:Y:S01]  /*7f90*/  LOP3.LUT R42, R74, 0xffff0000, RZ, 0xc0, !PT ;  /* 0xffff00004a2a7812 */ /* 0x000fe200078ec0ff */
[C---:B------:R-:W-:Y:S01]  /*7fa0*/  FMUL R29, R38.reuse, R33 ;  /* 0x00000021261d7220 */ /* 0x040fe20000400000 */
[----:B------:R-:W-:Y:S01]  /*7fb0*/  SHF.L.U32 R45, R75, 0x10, RZ ;  /* 0x000000104b2d7819 */ /* 0x000fe200000006ff */
[C---:B------:R-:W-:Y:S01]  /*7fc0*/  FMUL R30, R38.reuse, R34 ;  /* 0x00000022261e7220 */ /* 0x040fe20000400000 */
[----:B------:R-:W-:Y:S01]  /*7fd0*/  FFMA R31, R41, R40, R31 ;  /* 0x00000028291f7223 */ /* 0x000fe2000000001f */
[----:B------:R-:W-:Y:S01]  /*7fe0*/  FMUL R35, R38, R35 ;  /* 0x0000002326237220 */ /* 0x000fe20000400000 */
[----:B------:R-:W-:Y:S01]  /*7ff0*/  F2FP.BF16.F32.PACK_AB R69, R23, R18 ;  /* 0x000000121745723e */ /* 0x000fe200000010ff */
[----:B------:R-:W-:Y:S01]  /*8000*/  FFMA R28, R41, R43, R28 ;  /* 0x0000002b291c7223 */ /* 0x000fe2000000001c */
[----:B------:R-:W-:Y:S01]  /*8010*/  F2FP.BF16.F32.PACK_AB R70, R21, R20 ;  /* 0x000000141546723e */ /* 0x000fe200000010ff */
[----:B------:R-:W-:Y:S01]  /*8020*/  FFMA R29, R41, R42, R29 ;  /* 0x0000002a291d7223 */ /* 0x000fe2000000001d */
[----:B------:R-:W-:Y:S01]  /*8030*/  F2FP.BF16.F32.PACK_AB R71, R27, R22 ;  /* 0x000000161b47723e */ /* 0x000fe200000010ff */
[C---:B------:R-:W-:Y:S01]  /*8040*/  FFMA R30, R41.reuse, R45, R30 ;  /* 0x0000002d291e7223 */ /* 0x040fe2000000001e */
[----:B------:R-:W-:Y:S01]  /*8050*/  FFMA R35, R41, R44, R35 ;  /* 0x0000002c29237223 */ /* 0x000fe20000000023 */
[----:B------:R-:W-:Y:S02]  /*8060*/  F2FP.BF16.F32.PACK_AB R104, R25, R24 ;  /* 0x000000181968723e */ /* 0x000fe400000010ff */
[----:B------:R1:W-:Y:S01]  /*8070*/  STS.128 [R47+0x20], R68 ;  /* 0x000020442f007388 */ /* 0x0003e20000000c00 */
[----:B------:R-:W-:Y:S02]  /*8080*/  F2FP.BF16.F32.PACK_AB R105, R31, R26 ;  /* 0x0000001a1f69723e */ /* 0x000fe400000010ff */
[----:B------:R-:W-:Y:S02]  /*8090*/  F2FP.BF16.F32.PACK_AB R106, R29, R28 ;  /* 0x0000001c1d6a723e */ /* 0x000fe400000010ff */
[----:B------:R-:W-:Y:S05]  /*80a0*/  F2FP.BF16.F32.PACK_AB R107, R35, R30 ;  /* 0x0000001e236b723e */ /* 0x000fea00000010ff */
[----:B------:R1:W-:Y:S01]  /*80b0*/  STS.128 [R46+0x10], R104 ;  /* 0x000010682e007388 */ /* 0x0003e20000000c00 */
[----:B------:R-:W-:Y:S01]  /*80c0*/  @!PT LDS RZ, [RZ] ;  /* 0x00000000fffff984 */ /* 0x000fe20000000800 */
[----:B------:R-:W-:Y:S01]  /*80d0*/  @!PT LDS RZ, [RZ] ;  /* 0x00000000fffff984 */ /* 0x000fe20000000800 */
[----:B------:R-:W-:Y:S01]  /*80e0*/  @!PT LDS RZ, [RZ] ;  /* 0x00000000fffff984 */ /* 0x000fe20000000800 */
[----:B------:R-:W-:Y:S01]  /*80f0*/  @!PT LDS RZ, [RZ] ;  /* 0x00000000fffff984 */ /* 0x000fe20000000800 */
[----:B------:R2:W-:Y:S07]  /*8100*/  MEMBAR.ALL.CTA ;  /* 0x0000000000007992 */ /* 0x0005ee0000008000 */
[----:B--2---:R-:W2:Y:S02]  /*8110*/  FENCE.VIEW.ASYNC.S ;  /* 0x00000000000073c6 */ /* 0x004ea40000000000 */
[----:B--2---:R-:W-:Y:S06]  /*8120*/  BAR.SYNC.DEFER_BLOCKING 0x1, 0x80 ;  /* 0x0042000000007b1d */ /* 0x004fec0000010000 */
[----:B------:R-:W-:Y:S05]  /*8130*/  @P0 BRA `(.L_x_121) ;  /* 0x0000000000240947 */ /* 0x000fea0003800000 */
[----:B------:R-:W2:Y:S01]  /*8140*/  LDCU.64 UR6, c[0x0][0x348] ;  /* 0x00006900ff0677ac */ /* 0x000ea20008000a00 */
[----:B------:R-:W-:Y:S01]  /*8150*/  R2UR UR5, R110 ;  /* 0x000000006e0572ca */ /* 0x000fe200000e0000 */
[----:B------:R-:W-:Y:S11]  /*8160*/  UMOV UR51, UR36 ;  /* 0x0000002400337c82 */ /* 0x000ff60008000000 */
[----:B------:R-:W-:Y:S01]  /*8170*/  @!UPT UIADD3 URZ, UPT, UPT, URZ, URZ, URZ ;  /* 0x000000fffffff290 */ /* 0x000fe2000fffe0ff */
[----:B------:R-:W-:Y:S02]  /*8180*/  UIADD3 UR48, UPT, UPT, UR47, 0x200, UR5 ;  /* 0x000002002f307890 */ /* 0x000fe4000fffe005 */
[----:B--2---:R-:W-:Y:S04]  /*8190*/  UIADD3 UR4, UP0, UPT, UR6, 0xa80, URZ ;  /* 0x00000a8006047890 */ /* 0x004fe8000ff1e0ff */
[----:B------:R-:W-:Y:S09]  /*81a0*/  UIADD3.X UR5, UPT, UPT, URZ, UR7, URZ, UP0, !UPT ;  /* 0x00000007ff057290 */ /* 0x000ff200087fe4ff */
[----:B------:R2:W-:Y:S02]  /*81b0*/  UTMASTG.3D [UR48], [UR4] ;  /* 0x00000030040073b5 */ /* 0x0005e40008010000 */
[----:B--2---:R0:W-:Y:S02]  /*81c0*/  UTMACMDFLUSH ;  /* 0x00000000000079b7 */ /* 0x0041e40000000000 */
.L_x_121:
[----:B------:R-:W-:Y:S05]  /*81d0*/  BSYNC.RECONVERGENT B0 ;  /* 0x0000000000007941 */ /* 0x000fea0003800200 */
.L_x_120:
[----:B------:R-:W-:Y:S01]  /*81e0*/  UIADD3 UR44, UPT, UPT, UR46, 0x1, URZ ;  /* 0x000000012e2c7890 */ /* 0x000fe2000fffe0ff */
[----:B------:R-:W-:Y:S03]  /*81f0*/  BSSY.RECONVERGENT B0, `(.L_x_122) ;  /* 0x0000005000007945 */ /* 0x000fe60003800200 */
[----:B------:R-:W-:Y:S04]  /*8200*/  UISETP.NE.AND UP0, UPT, UR44, 0x3, UPT ;  /* 0x000000032c00788c */ /* 0x000fe8000bf05270 */
[----:B------:R-:W-:Y:S01]  /*8210*/  USEL UR45, UR44, URZ, UP0 ;  /* 0x000000ff2c2d7287 */ /* 0x000fe20008000000 */
[----:B------:R-:W-:Y:S11]  /*8220*/  @P0 BRA `(.L_x_123) ;  /* 0x0000000000040947 */ /* 0x000ff60003800000 */
[----:B------:R-:W-:Y:S04]  /*8230*/  DEPBAR.LE SB0, 0x1 ;  /* 0x000080400000791a */ /* 0x000fe80000000000 */
.L_x_123:
[----:B------:R-:W-:Y:S05]  /*8240*/  BSYNC.RECONVERGENT B0 ;  /* 0x0000000000007941 */ /* 0x000fea0003800200 */
.L_x_122:
[----:B------:R-:W-:Y:S01]  /*8250*/  BAR.SYNC.DEFER_BLOCKING 0x1, 0x80 ;  /* 0x0042000000007b1d */ /* 0x000fe20000010000 */
[----:B------:R-:W-:Y:S01]  /*8260*/  ISETP.NE.AND P1, PT, R108, RZ, PT ;  /* 0x000000ff6c00720c */ /* 0x000fe20003f25270 */
[----:B------:R-:W-:Y:S01]  /*8270*/  UISETP.NE.AND UP0, UPT, UR53, URZ, UPT ;  /* 0x000000ff3500728c */ /* 0x000fe2000bf05270 */
[----:B------:R-:W-:Y:S11]  /*8280*/  LEA R2, R112, UR47, 0x3 ;  /* 0x0000002f70027c11 */ /* 0x000ff6000f8e18ff */
[----:B------:R-:W-:Y:S01]  /*8290*/  @P1 SHF.L.U32 R3, R111, 0x1f, RZ ;  /* 0x0000001f6f031819 */ /* 0x000fe200000006ff */
[----:B------:R-:W-:Y:S06]  /*82a0*/  BRA.U !UP0, `(.L_x_124) ;  /* 0x0000000108247547 */ /* 0x000fec000b800000 */
[----:B------:R-:W-:Y:S01]  /*82b0*/  IMAD.U32 R5, RZ, RZ, UR52 ;  /* 0x00000034ff057e24 */ /* 0x000fe2000f8e00ff */
[----:B------:R-:W-:Y:S01]  /*82c0*/  MOV R0, UR55 ;  /* 0x0000003700007c02 */ /* 0x000fe20008000f00 */
[----:B------:R-:W-:Y:S03]  /*82d0*/  UIADD3 UR4, UPT, UPT, UR52, 0x1, URZ ;  /* 0x0000000134047890 */ /* 0x000fe6000fffe0ff */
[----:B------:R-:W-:Y:S01]  /*82e0*/  @P1 LEA R5, R5, UR47, 0x3 ;  /* 0x0000002f05051c11 */ /* 0x000fe2000f8e18ff */
[----:B------:R-:W-:Y:S04]  /*82f0*/  UISETP.NE.AND UP0, UPT, UR4, 0x3, UPT ;  /* 0x000000030400788c */ /* 0x000fe8000bf05270 */
[----:B------:R-:W-:Y:S01]  /*8300*/  @P1 VIADD R5, R5, 0x98 ;  /* 0x0000009805051836 */ /* 0x000fe20000000000 */
[----:B------:R-:W-:Y:S04]  /*8310*/  USEL UR52, UR4, URZ, UP0 ;  /* 0x000000ff04347287 */ /* 0x000fe80008000000 */
[----:B------:R-:W-:Y:S04]  /*8320*/  @P1 PRMT R0, R0, 0x654, R5 ;  /* 0x0000065400001816 */ /* 0x000fe80000000005 */
[----:B------:R2:W-:Y:S04]  /*8330*/  @P1 SYNCS.ARRIVE.TRANS64.RED.A1T0 RZ, [R0+URZ], RZ ;  /* 0x000000ff00ff19a7 */ /* 0x0005e800081004ff */
.L_x_124:
[----:B------:R-:W4:Y:S01]  /*8340*/  @P1 SYNCS.PHASECHK.TRANS64.TRYWAIT P0, [R2+URZ+0x80], R3 ;  /* 0x00008003020015a7 */ /* 0x000f2200080011ff */
[----:B------:R-:W-:Y:S01]  /*8350*/  BSSY B1, `(.L_x_125) ;  /* 0x0000015000017945 */ /* 0x000fe20003800000 */
[----:B----4-:R-:W-:Y:S03]  /*8360*/  @P1 SEL R109, RZ, 0x1, !P0 ;  /* 0x00000001ff6d1807 */ /* 0x010fe60004000000 */
[----:B------:R-:W-:Y:S05]  /*8370*/  @!P1 BRA `(.L_x_126) ;  /* 0x0000000000489947 */ /* 0x000fea0003800000 */
[----:B------:R-:W-:Y:S01]  /*8380*/  ISETP.NE.AND P1, PT, R113, RZ, PT ;  /* 0x000000ff7100720c */ /* 0x000fe20003f25270 */
[----:B------:R-:W-:Y:S01]  /*8390*/  BSSY B0, `(.L_x_127) ;  /* 0x000000a000007945 */ /* 0x000fe20003800000 */
[----:B------:R-:W-:Y:S11]  /*83a0*/  ISETP.NE.AND P0, PT, R109, RZ, PT ;  /* 0x000000ff6d00720c */ /* 0x000ff60003f05270 */
[----:B------:R-:W-:Y:S04]  /*83b0*/  @P1 IMAD R112, R112, 0x2000, R97 ;  /* 0x0000200070701824 */ /* 0x000fe800078e0261 */
[----:B------:R-:W-:Y:S01]  /*83c0*/  @P1 IMAD.IADD R5, R81, 0x1, R112 ;  /* 0x0000000151051824 */ /* 0x000fe200078e0270 */
[----:B------:R-:W-:Y:S03]  /*83d0*/  @P1 IADD3 R3, PT, PT, R80, R112, RZ ;  /* 0x0000007050031210 */ /* 0x000fe60007ffe0ff */
[----:B--2---:R-:W-:Y:S01]  /*83e0*/  @P1 IMAD.IADD R0, R96, 0x1, R5 ;  /* 0x0000000160001824 */ /* 0x004fe200078e0205 */
[----:B------:R-:W-:Y:S06]  /*83f0*/  @P0 BRA `(.L_x_128) ;  /* 0x00000000000c0947 */ /* 0x000fec0003800000 */
[----:B------:R-:W-:Y:S04]  /*8400*/  SHF.L.U32 R111, R111, 0x1f, RZ ;  /* 0x0000001f6f6f7819 */ /* 0x000fe800000006ff */
[----:B------:R-:W2:Y:S02]  /*8410*/  SYNCS.PHASECHK.TRANS64.TRYWAIT P0, [R2+URZ+0x80], R111 ;  /* 0x0000806f020075a7 */ /* 0x000ea400080011ff */
[----:B--2---:R-:W-:Y:S05]  /*8420*/  @!P0 BRA `(.L_x_129) ;  /* 0x0000001800bc8947 */ /* 0x004fea0003800000 */
.L_x_128:
[----:B------:R-:W-:Y:S05]  /*8430*/  BSYNC B0 ;  /* 0x0000000000007941 */ /* 0x000fea0003800000 */
.L_x_127:
[----:B------:R-:W-:Y:S11]  /*8440*/  ISETP.NE.AND P0, PT, R113, RZ, PT ;  /* 0x000000ff7100720c */ /* 0x000ff60003f05270 */
[----:B------:R-:W-:Y:S02]  /*8450*/  @!UPT UIADD3 URZ, UPT, UPT, URZ, URZ, URZ ;  /* 0x000000fffffff290 */ /* 0x000fe4000fffe0ff */
[----:B------:R4:W1:Y:S04]  /*8460*/  @P0 LDS.128 R48, [R112] ;  /* 0x0000000070300984 */ /* 0x0008680000000c00 */
[----:B------:R4:W1:Y:S04]  /*8470*/  @P0 LDS.128 R64, [R3+0x20] ;  /* 0x0000200003400984 */ /* 0x0008680000000c00 */
[----:B------:R4:W1:Y:S04]  /*8480*/  @P0 LDS.128 R56, [R5+0x10] ;  /* 0x0000100005380984 */ /* 0x0008680000000c00 */
[----:B------:R4:W1:Y:S02]  /*8490*/  @P0 LDS.128 R72, [R0+0x10] ;  /* 0x0000100000480984 */ /* 0x0008640000000c00 */
.L_x_126:
[----:B------:R-:W-:Y:S05]  /*84a0*/  BSYNC B1 ;  /* 0x0000000000017941 */ /* 0x000fea0003800000 */
.L_x_125:
[----:B--2-4-:R-:W-:Y:S05]  /*84b0*/  VIADD R0, R39, 0x20 ;  /* 0x0000002027007836 */ /* 0x014fea0000000000 */
[----:B------:R-:W-:Y:S04]  /*84c0*/  SHF.R.U32.HI R0, RZ, 0x15, R0 ;  /* 0x00000015ff007819 */ /* 0x000fe80000011600 */
[----:B------:R-:W-:Y:S11]  /*84d0*/  LOP3.LUT P0, RZ, R0, 0x3, R85, 0x48, !PT ;  /* 0x0000000300ff7812 */ /* 0x000ff60007804855 */
[----:B------:R-:W-:Y:S02]  /*84e0*/  @!UPT UIADD3 URZ, UPT, UPT, URZ, URZ, URZ ;  /* 0x000000fffffff290 */ /* 0x000fe4000fffe0ff */
[----:B------:R-:W-:Y:S05]  /*84f0*/  @!P0 BRA `(.L_x_130) ;  /* 0x0000000000408947 */ /* 0x000fea0003800000 */
[----:B------:R-:W2:Y:S01]  /*8500*/  LDCU.64 UR8, c[0x4][0x70] ;  /* 0x01000e00ff0877ac */ /* 0x000ea20008000a00 */
[----:B------:R-:W-:Y:S01]  /*8510*/  MOV R3, 0x0 ;  /* 0x0000000000037802 */ /* 0x000fe20000000f00 */
[----:B------:R-:W-:Y:S02]  /*8520*/  HFMA2 R12, -RZ, RZ, 0, 5.9604644775390625e-08 ;  /* 0x00000001ff0c7431 */ /* 0x000fe400000001ff */
[----:B------:R-:W-:Y:S02]  /*8530*/  IMAD.MOV.U32 R8, RZ, RZ, 0x192 ;  /* 0x00000192ff087424 */ /* 0x000fe400078e00ff */
[----:B------:R-:W-:Y:S01]  /*8540*/  IMAD.MOV.U32 R13, RZ, RZ, RZ ;  /* 0x000000ffff0d7224 */ /* 0x000fe200078e00ff */
[----:B------:R-:W4:Y:S01]  /*8550*/  LDCU.64 UR6, c[0x4][0x78] ;  /* 0x01000f00ff0677ac */ /* 0x000f220008000a00 */
[----:B------:R-:W1:Y:S01]  /*8560*/  LDC.64 R2, c[0x4][R3] ;  /* 0x0100000003027b82 */ /* 0x000e620000000a00 */
[----:B------:R-:W5:Y:S01]  /*8570*/  LDCU.64 UR4, c[0x4][0x10] ;  /* 0x01000200ff0477ac */ /* 0x000f620008000a00 */
[----:B--2---:R-:W-:Y:S01]  /*8580*/  MOV R5, UR9 ;  /* 0x0000000900057c02 */ /* 0x004fe20008000f00 */
[----:B------:R-:W-:Y:S01]  /*8590*/  IMAD.U32 R4, RZ, RZ, UR8 ;  /* 0x00000008ff047e24 */ /* 0x000fe2000f8e00ff */
[----:B----4-:R-:W-:Y:S01]  /*85a0*/  MOV R7, UR7 ;  /* 0x0000000700077c02 */ /* 0x010fe20008000f00 */
[----:B------:R-:W-:Y:S01]  /*85b0*/  IMAD.U32 R6, RZ, RZ, UR6 ;  /* 0x00000006ff067e24 */ /* 0x000fe2000f8e00ff */
[----:B-----5:R-:W-:Y:S01]  /*85c0*/  MOV R11, UR5 ;  /* 0x00000005000b7c02 */ /* 0x020fe20008000f00 */
[----:B------:R-:W-:Y:S02]  /*85d0*/  IMAD.U32 R10, RZ, RZ, UR4 ;  /* 0x00000004ff0a7e24 */ /* 0x000fe4000f8e00ff */
[----:B------:R-:W-:Y:S07]  /*85e0*/  LEPC R20, `(.L_x_130) ;  /* 0x000000001014794e */ /* 0x000fee0000000000 */
[----:B-1-3--:R-:W-:Y:S05]  /*85f0*/  CALL.ABS.NOINC R2 ;  /* 0x0000000002007343 */ /* 0x00afea0003c00000 */
.L_x_130:
[----:B------:R-:W-:Y:S01]  /*8600*/  ISETP.NE.AND P0, PT, R98, RZ, PT ;  /* 0x000000ff6200720c */ /* 0x000fe20003f05270 */
[----:B------:R-:W-:Y:S05]  /*8610*/  WARPSYNC.ALL ;  /* 0x0000000000007948 */ /* 0x000fea0003800000 */
[----:B------:R-:W-:Y:S01]  /*8620*/  R2UR UR4, R39 ;  /* 0x00000000270472ca */ /* 0x000fe200000e0000 */
[----:B------:R-:W-:Y:S01]  /*8630*/  BSSY.RECONVERGENT B0, `(.L_x_131) ;  /* 0x0000090000007945 */ /* 0x000fe20003800200 */
[C---:B-1----:R-:W-:Y:S02]  /*8640*/  SHF.L.U32 R40, R48.reuse, 0x10, RZ ;  /* 0x0000001030287819 */ /* 0x042fe400000006ff */
[----:B------:R-:W-:Y:S02]  /*8650*/  LOP3.LUT R42, R48, 0xffff0000, RZ, 0xc0, !PT ;  /* 0xffff0000302a7812 */ /* 0x000fe400078ec0ff */
[C---:B------:R-:W-:Y:S02]  /*8660*/  SHF.L.U32 R43, R49.reuse, 0x10, RZ ;  /* 0x00000010312b7819 */ /* 0x040fe400000006ff */
[----:B------:R-:W-:Y:S02]  /*8670*/  LOP3.LUT R44, R49, 0xffff0000, RZ, 0xc0, !PT ;  /* 0xffff0000312c7812 */ /* 0x000fe400078ec0ff */
[C---:B------:R-:W-:Y:S02]  /*8680*/  SHF.L.U32 R45, R50.reuse, 0x10, RZ ;  /* 0x00000010322d7819 */ /* 0x040fe400000006ff */
[----:B---3--:R-:W-:Y:S01]  /*8690*/  LOP3.LUT R46, R50, 0xffff0000, RZ, 0xc0, !PT ;  /* 0xffff0000322e7812 */ /* 0x008fe200078ec0ff */
[----:B------:R-:W1:Y:S01]  /*86a0*/  LDTM.x32 R4, tmem[UR4+0x20] ;  /* 0x00002004000479ee */ /* 0x000e6200082c0000 */
[C---:B------:R-:W-:Y:S01]  /*86b0*/  SHF.L.U32 R47, R51.reuse, 0x10, RZ ;  /* 0x00000010332f7819 */ /* 0x040fe200000006ff */
[----:B------:R-:W-:Y:S01]  /*86c0*/  USHF.L.U32 UR4, UR45, 0xd, URZ ;  /* 0x0000000d2d047899 */ /* 0x000fe200080006ff */
[----:B------:R-:W-:Y:S01]  /*86d0*/  LOP3.LUT R48, R51, 0xffff0000, RZ, 0xc0, !PT ;  /* 0xffff000033307812 */ /* 0x000fe200078ec0ff */
[----:B------:R-:W-:Y:S01]  /*86e0*/  NOP ;  /* 0x0000000000007918 */ /* 0x000fe20000000000 */
[C---:B------:R-:W-:Y:S02]  /*86f0*/  SHF.L.U32 R49, R56.reuse, 0x10, RZ ;  /* 0x0000001038317819 */ /* 0x040fe400000006ff */
[----:B------:R-:W-:Y:S02]  /*8700*/  LOP3.LUT R51, R56, 0xffff0000, RZ, 0xc0, !PT ;  /* 0xffff000038337812 */ /* 0x000fe400078ec0ff */
[C---:B------:R-:W-:Y:S02]  /*8710*/  SHF.L.U32 R50, R57.reuse, 0x10, RZ ;  /* 0x0000001039327819 */ /* 0x040fe400000006ff */
[----:B------:R-:W-:Y:S02]  /*8720*/  LOP3.LUT R52, R57, 0xffff0000, RZ, 0xc0, !PT ;  /* 0xffff000039347812 */ /* 0x000fe400078ec0ff */
[----:B------:R-:W-:Y:S02]  /*8730*/  IADD3 R110, PT, PT, R97, UR4, RZ ;  /* 0x00000004616e7c10 */ /* 0x000fe4000fffe0ff */
[C---:B------:R-:W-:Y:S02]  /*8740*/  SHF.L.U32 R53, R58.reuse, 0x10, RZ ;  /* 0x000000103a357819 */ /* 0x040fe400000006ff */
[----:B------:R-:W-:Y:S02]  /*8750*/  LOP3.LUT R54, R58, 0xffff0000, RZ, 0xc0, !PT ;  /* 0xffff00003a367812 */ /* 0x000fe400078ec0ff */
[----:B------:R-:W-:Y:S02]  /*8760*/  SHF.L.U32 R55, R59, 0x10, RZ ;  /* 0x000000103b377819 */ /* 0x000fe400000006ff */
[----:B------:R-:W-:Y:S02]  /*8770*/  IADD3 R89, PT, PT, R89, 0xf0, RZ ;  /* 0x000000f059597810 */ /* 0x000fe40007ffe0ff */
[----:B------:R-:W-:Y:S01]  /*8780*/  LOP3.LUT R56, R59, 0xffff0000, RZ, 0xc0, !PT ;  /* 0xffff00003b387812 */ /* 0x000fe200078ec0ff */
[C---:B-1----:R-:W-:Y:S01]  /*8790*/  FMUL R4, R38.reuse, R4 ;  /* 0x0000000426047220 */ /* 0x042fe20000400000 */
[----:B------:R-:W-:Y:S01]  /*87a0*/  IADD3 R109, PT, PT, R81, R110, RZ ;  /* 0x0000006e516d7210 */ /* 0x000fe20007ffe0ff */
[----:B------:R-:W-:Y:S01]  /*87b0*/  FMUL R5, R38, R5 ;  /* 0x0000000526057220 */ /* 0x000fe20000400000 */
[----:B------:R-:W-:Y:S01]  /*87c0*/  SHF.L.U32 R57, R64, 0x10, RZ ;  /* 0x0000001040397819 */ /* 0x000fe200000006ff */
[----:B------:R-:W-:Y:S01]  /*87d0*/  FMUL R6, R38, R6 ;  /* 0x0000000626067220 */ /* 0x000fe20000400000 */
[----:B------:R-:W-:Y:S01]  /*87e0*/  IADD3 R110, PT, PT, R80, R110, RZ ;  /* 0x0000006e506e7210 */ /* 0x000fe20007ffe0ff */
[----:B------:R-:W-:Y:S01]  /*87f0*/  FMUL R7, R38, R7 ;  /* 0x0000000726077220 */ /* 0x000fe20000400000 */
[----:B------:R-:W-:Y:S01]  /*8800*/  LOP3.LUT R58, R64, 0xffff0000, RZ, 0xc0, !PT ;  /* 0xffff0000403a7812 */ /* 0x000fe200078ec0ff */
[----:B------:R-:W-:Y:S01]  /*8810*/  FFMA R4, R41, R40, R4 ;  /* 0x0000002829047223 */ /* 0x000fe20000000004 */
[----:B------:R-:W-:Y:S01]  /*8820*/  SHF.L.U32 R59, R65, 0x10, RZ ;  /* 0x00000010413b7819 */ /* 0x000fe200000006ff */
[C---:B------:R-:W-:Y:S01]  /*8830*/  FMUL R8, R38.reuse, R8 ;  /* 0x0000000826087220 */ /* 0x040fe20000400000 */
[----:B------:R-:W-:Y:S01]  /*8840*/  LOP3.LUT R89, R89, 0xfefffff8, RZ, 0xc0, !PT ;  /* 0xfefffff859597812 */ /* 0x000fe200078ec0ff */
[----:B------:R-:W-:Y:S01]  /*8850*/  FFMA R5, R41, R42, R5 ;  /* 0x0000002a29057223 */ /* 0x000fe20000000005 */
[----:B------:R-:W-:Y:S01]  /*8860*/  LOP3.LUT R60, R65, 0xffff0000, RZ, 0xc0, !PT ;  /* 0xffff0000413c7812 */ /* 0x000fe200078ec0ff */
[----:B------:R-:W-:Y:S01]  /*8870*/  FMUL R9, R38, R9 ;  /* 0x0000000926097220 */ /* 0x000fe20000400000 */
[----:B------:R-:W-:Y:S01]  /*8880*/  SHF.L.U32 R61, R66, 0x10, RZ ;  /* 0x00000010423d7819 */ /* 0x000fe200000006ff */
[----:B------:R1:W-:Y:S01]  /*8890*/  SYNCS.ARRIVE.TRANS64.RED.A1T0 RZ, [R89+URZ], RZ ;  /* 0x000000ff59ff79a7 */ /* 0x0003e200081004ff */
[----:B------:R-:W-:Y:S01]  /*88a0*/  F2FP.BF16.F32.PACK_AB R80, R5, R4 ;  /* 0x000000040550723e */ /* 0x000fe200000010ff */
[C---:B------:R-:W-:Y:S01]  /*88b0*/  FFMA R6, R41.reuse, R43, R6 ;  /* 0x0000002b29067223 */ /* 0x040fe20000000006 */
[----:B------:R-:W-:Y:S01]  /*88c0*/  IADD3 R111, PT, PT, R96, R109, RZ ;  /* 0x0000006d606f7210 */ /* 0x000fe20007ffe0ff */
[C---:B------:R-:W-:Y:S01]  /*88d0*/  FFMA R7, R41.reuse, R44, R7 ;  /* 0x0000002c29077223 */ /* 0x040fe20000000007 */
[C---:B------:R-:W-:Y:S01]  /*88e0*/  FFMA R8, R41.reuse, R45, R8 ;  /* 0x0000002d29087223 */ /* 0x040fe20000000008 */
[----:B------:R-:W-:Y:S01]  /*88f0*/  FFMA R9, R41, R46, R9 ;  /* 0x0000002e29097223 */ /* 0x000fe20000000009 */
[----:B------:R-:W-:Y:S01]  /*8900*/  FMUL R10, R38, R10 ;  /* 0x0000000a260a7220 */ /* 0x000fe20000400000 */
[----:B------:R-:W-:Y:S01]  /*8910*/  LOP3.LUT R62, R66, 0xffff0000, RZ, 0xc0, !PT ;  /* 0xffff0000423e7812 */ /* 0x000fe200078ec0ff */
[C---:B------:R-:W-:Y:S01]  /*8920*/  FMUL R11, R38.reuse, R11 ;  /* 0x0000000b260b7220 */ /* 0x040fe20000400000 */
[----:B------:R-:W-:Y:S01]  /*8930*/  F2FP.BF16.F32.PACK_AB R81, R7, R6 ;  /* 0x000000060751723e */ /* 0x000fe200000010ff */
[----:B------:R-:W-:Y:S01]  /*8940*/  FFMA R10, R41, R47, R10 ;  /* 0x0000002f290a7223 */ /* 0x000fe2000000000a */
[----:B------:R-:W-:Y:S01]  /*8950*/  F2FP.BF16.F32.PACK_AB R82, R9, R8 ;  /* 0x000000080952723e */ /* 0x000fe200000010ff */
[----:B------:R-:W-:Y:S01]  /*8960*/  FFMA R11, R41, R48, R11 ;  /* 0x00000030290b7223 */ /* 0x000fe2000000000b */
[C---:B------:R-:W-:Y:S01]  /*8970*/  FMUL R0, R38.reuse, R12 ;  /* 0x0000000c26007220 */ /* 0x040fe20000400000 */
[C---:B------:R-:W-:Y:S01]  /*8980*/  FMUL R2, R38.reuse, R13 ;  /* 0x0000000d26027220 */ /* 0x040fe20000400000 */
[C---:B------:R-:W-:Y:S01]  /*8990*/  FMUL R3, R38.reuse, R14 ;  /* 0x0000000e26037220 */ /* 0x040fe20000400000 */
[----:B------:R-:W-:Y:S01]  /*89a0*/  SHF.L.U32 R63, R67, 0x10, RZ ;  /* 0x00000010433f7819 */ /* 0x000fe200000006ff */
[----:B------:R-:W-:Y:S01]  /*89b0*/  FFMA R0, R41, R49, R0 ;  /* 0x0000003129007223 */ /* 0x000fe20000000000 */
[----:B------:R-:W-:Y:S01]  /*89c0*/  F2FP.BF16.F32.PACK_AB R83, R11, R10 ;  /* 0x0000000a0b53723e */ /* 0x000fe200000010ff */
[----:B------:R-:W-:Y:S01]  /*89d0*/  FFMA R2, R41, R51, R2 ;  /* 0x0000003329027223 */ /* 0x000fe20000000002 */
[C---:B------:R-:W-:Y:S01]  /*89e0*/  FMUL R15, R38.reuse, R15 ;  /* 0x0000000f260f7220 */ /* 0x040fe20000400000 */
[C---:B------:R-:W-:Y:S01]  /*89f0*/  FMUL R12, R38.reuse, R16 ;  /* 0x00000010260c7220 */ /* 0x040fe20000400000 */
[----:B------:R-:W-:Y:S01]  /*8a00*/  FMUL R13, R38, R17 ;  /* 0x00000011260d7220 */ /* 0x000fe20000400000 */
[----:B------:R1:W-:Y:S01]  /*8a10*/  STS.128 [R97+UR4], R80 ;  /* 0x0000005061007988 */ /* 0x0003e20008000c04 */
[----:B------:R-:W-:Y:S01]  /*8a20*/  LOP3.LUT R64, R67, 0xffff0000, RZ, 0xc0, !PT ;  /* 0xffff000043407812 */ /* 0x000fe200078ec0ff */
[C---:B------:R-:W-:Y:S01]  /*8a30*/  FFMA R3, R41.reuse, R50, R3 ;  /* 0x0000003229037223 */ /* 0x040fe20000000003 */
[----:B------:R-:W-:Y:S01]  /*8a40*/  SHF.L.U32 R65, R72, 0x10, RZ ;  /* 0x0000001048417819 */ /* 0x000fe200000006ff */
[C---:B------:R-:W-:Y:S01]  /*8a50*/  FFMA R15, R41.reuse, R52, R15 ;  /* 0x00000034290f7223 */ /* 0x040fe2000000000f */
[----:B------:R-:W-:Y:S01]  /*8a60*/  F2FP.BF16.F32.PACK_AB R104, R2, R0 ;  /* 0x000000000268723e */ /* 0x000fe200000010ff */
[C---:B------:R-:W-:Y:S01]  /*8a70*/  FFMA R12, R41.reuse, R53, R12 ;  /* 0x00000035290c7223 */ /* 0x040fe2000000000c */
[C---:B------:R-:W-:Y:S01]  /*8a80*/  FFMA R13, R41.reuse, R54, R13 ;  /* 0x00000036290d7223 */ /* 0x040fe2000000000d */
[C---:B------:R-:W-:Y:S01]  /*8a90*/  FMUL R14, R38.reuse, R18 ;  /* 0x00000012260e7220 */ /* 0x040fe20000400000 */
[C---:B------:R-:W-:Y:S01]  /*8aa0*/  FMUL R19, R38.reuse, R19 ;  /* 0x0000001326137220 */ /* 0x040fe20000400000 */
[C---:B------:R-:W-:Y:S01]  /*8ab0*/  FMUL R16, R38.reuse, R20 ;  /* 0x0000001426107220 */ /* 0x040fe20000400000 */
[C---:B------:R-:W-:Y:S01]  /*8ac0*/  FMUL R17, R38.reuse, R21 ;  /* 0x0000001526117220 */ /* 0x040fe20000400000 */
[C---:B------:R-:W-:Y:S01]  /*8ad0*/  FFMA R14, R41.reuse, R55, R14 ;  /* 0x00000037290e7223 */ /* 0x040fe2000000000e */
        /* <DEDUP_REMOVED lines=9> */
[----:B------:R-:W-:Y:S01]  /*8b70*/  FFMA R23, R41, R60, R23 ;  /* 0x0000003c29177223 */ /* 0x000fe20000000017 */
[C---:B------:R-:W-:Y:S01]  /*8b80*/  FMUL R27, R38.reuse, R27 ;  /* 0x0000001b261b7220 */ /* 0x040fe20000400000 */
[----:B------:R-:W-:Y:S01]  /*8b90*/  F2FP.BF16.F32.PACK_AB R105, R15, R3 ;  /* 0x000000030f69723e */ /* 0x000fe200000010ff */
[----:B------:R-:W-:Y:S01]  /*8ba0*/  FFMA R20, R41, R61, R20 ;  /* 0x0000003d29147223 */ /* 0x000fe20000000014 */
[----:B------:R-:W-:Y:S01]  /*8bb0*/  F2FP.BF16.F32.PACK_AB R106, R13, R12 ;  /* 0x0000000c0d6a723e */ /* 0x000fe200000010ff */
[----:B------:R-:W-:Y:S01]  /*8bc0*/  FMUL R24, R38, R28 ;  /* 0x0000001c26187220 */ /* 0x000fe20000400000 */
[----:B------:R-:W-:Y:S01]  /*8bd0*/  F2FP.BF16.F32.PACK_AB R107, R19, R14 ;  /* 0x0000000e136b723e */ /* 0x000fe200000010ff */
[----:B------:R-:W-:Y:S01]  /*8be0*/  FFMA R21, R41, R62, R21 ;  /* 0x0000003e29157223 */ /* 0x000fe20000000015 */
[----:B------:R-:W-:Y:S01]  /*8bf0*/  LOP3.LUT R66, R72, 0xffff0000, RZ, 0xc0, !PT ;  /* 0xffff000048427812 */ /* 0x000fe200078ec0ff */
[C---:B------:R-:W-:Y:S01]  /*8c00*/  FMUL R25, R38.reuse, R29 ;  /* 0x0000001d26197220 */ /* 0x040fe20000400000 */
[----:B------:R-:W-:Y:S01]  /*8c10*/  SHF.L.U32 R67, R73, 0x10, RZ ;  /* 0x0000001049437819 */ /* 0x000fe200000006ff */
[----:B------:R1:W-:Y:S01]  /*8c20*/  STS.128 [R109+0x10], R104 ;  /* 0x000010686d007388 */ /* 0x0003e20000000c00 */
[----:B------:R-:W-:Y:S01]  /*8c30*/  FFMA R22, R41, R63, R22 ;  /* 0x0000003f29167223 */ /* 0x000fe20000000016 */
[----:B------:R-:W-:Y:S01]  /*8c40*/  LOP3.LUT R68, R73, 0xffff0000, RZ, 0xc0, !PT ;  /* 0xffff000049447812 */ /* 0x000fe200078ec0ff */
[----:B------:R-:W-:Y:S01]  /*8c50*/  FMUL R26, R38, R30 ;  /* 0x0000001e261a7220 */ /* 0x000fe20000400000 */
[C---:B------:R-:W-:Y:S01]  /*8c60*/  FFMA R27, R41.reuse, R64, R27 ;  /* 0x00000040291b7223 */ /* 0x040fe2000000001b */
[----:B------:R-:W-:Y:S01]  /*8c70*/  SHF.L.U32 R69, R74, 0x10, RZ ;  /* 0x000000104a457819 */ /* 0x000fe200000006ff */
[----:B------:R-:W-:Y:S01]  /*8c80*/  FMUL R31, R38, R31 ;  /* 0x0000001f261f7220 */ /* 0x000fe20000400000 */
[C---:B------:R-:W-:Y:S01]  /*8c90*/  FFMA R24, R41.reuse, R65, R24 ;  /* 0x0000004129187223 */ /* 0x040fe20000000018 */
[----:B------:R-:W-:Y:S01]  /*8ca0*/  LOP3.LUT R70, R74, 0xffff0000, RZ, 0xc0, !PT ;  /* 0xffff00004a467812 */ /* 0x000fe200078ec0ff */
[C---:B------:R-:W-:Y:S01]  /*8cb0*/  FMUL R28, R38.reuse, R32 ;  /* 0x00000020261c7220 */ /* 0x040fe20000400000 */
[----:B------:R-:W-:Y:S01]  /*8cc0*/  FFMA R25, R41, R66, R25 ;  /* 0x0000004229197223 */ /* 0x000fe20000000019 */
[----:B------:R-:W-:Y:S01]  /*8cd0*/  SHF.L.U32 R71, R75, 0x10, RZ ;  /* 0x000000104b477819 */ /* 0x000fe200000006ff */
[C---:B------:R-:W-:Y:S01]  /*8ce0*/  FMUL R29, R38.reuse, R33 ;  /* 0x00000021261d7220 */ /* 0x040fe20000400000 */
[----:B------:R-:W-:Y:S01]  /*8cf0*/  FFMA R26, R41, R67, R26 ;  /* 0x00000043291a7223 */ /* 0x000fe2000000001a */
[----:B------:R-:W-:Y:S01]  /*8d00*/  LOP3.LUT R72, R75, 0xffff0000, RZ, 0xc0, !PT ;  /* 0xffff00004b487812 */ /* 0x000fe200078ec0ff */
        /* <DEDUP_REMOVED lines=8> */
[----:B------:R-:W-:Y:S01]  /*8d90*/  FFMA R30, R41, R71, R30 ;  /* 0x00000047291e7223 */ /* 0x000fe2000000001e */
[----:B------:R-:W-:Y:S01]  /*8da0*/  F2FP.BF16.F32.PACK_AB R115, R27, R22 ;  /* 0x000000161b73723e */ /* 0x000fe200000010ff */
[----:B------:R-:W-:Y:S01]  /*8db0*/  FFMA R35, R41, R72, R35 ;  /* 0x0000004829237223 */ /* 0x000fe20000000023 */
[----:B------:R-:W-:Y:S02]  /*8dc0*/  F2FP.BF16.F32.PACK_AB R116, R25, R24 ;  /* 0x000000181974723e */ /* 0x000fe400000010ff */
[----:B------:R-:W-:Y:S01]  /*8dd0*/  F2FP.BF16.F32.PACK_AB R117, R31, R26 ;  /* 0x0000001a1f75723e */ /* 0x000fe200000010ff */
[----:B------:R1:W-:Y:S01]  /*8de0*/  STS.128 [R110+0x20], R112 ;  /* 0x000020706e007388 */ /* 0x0003e20000000c00 */
        /* <DEDUP_REMOVED lines=12> */
[----:B------:R-:W-:Y:S02]  /*8eb0*/  UIADD3 UR9, UPT, UPT, UR49, 0x20, URZ ;  /* 0x0000002031097890 */ /* 0x000fe4000fffe0ff */
[----:B------:R-:W-:Y:S02]  /*8ec0*/  UIADD3 UR8, UPT, UPT, UR47, 0x200, UR4 ;  /* 0x000002002f087890 */ /* 0x000fe4000fffe004 */
[----:B--2---:R-:W-:Y:S03]  /*8ed0*/  UIADD3 UR6, UP0, UPT, UR10, 0xa80, URZ ;  /* 0x00000a800a067890 */ /* 0x004fe6000ff1e0ff */
[----:B------:R-:W-:Y:S01]  /*8ee0*/  UMOV UR10, UR50 ;  /* 0x00000032000a7c82 */ /* 0x000fe20008000000 */
[----:B------:R-:W-:Y:S03]  /*8ef0*/  UIADD3.X UR7, UPT, UPT, URZ, UR11, URZ, UP0, !UPT ;  /* 0x0000000bff077290 */ /* 0x000fe600087fe4ff */
[----:B------:R-:W-:Y:S06]  /*8f00*/  UMOV UR11, UR36 ;  /* 0x00000024000b7c82 */ /* 0x000fec0008000000 */
[----:B------:R2:W-:Y:S02]  /*8f10*/  UTMASTG.3D [UR8], [UR6] ;  /* 0x00000008060073b5 */ /* 0x0005e40008010000 */
[----:B--2---:R0:W-:Y:S02]  /*8f20*/  UTMACMDFLUSH ;  /* 0x00000000000079b7 */ /* 0x0041e40000000000 */
.L_x_132:
[----:B------:R-:W-:Y:S05]  /*8f30*/  BSYNC.RECONVERGENT B0 ;  /* 0x0000000000007941 */ /* 0x000fea0003800200 */
.L_x_131:
[----:B------:R-:W-:Y:S01]  /*8f40*/  UIADD3 UR4, UPT, UPT, UR45, 0x1, URZ ;  /* 0x000000012d047890 */ /* 0x000fe2000fffe0ff */
[----:B------:R-:W-:Y:S03]  /*8f50*/  BSSY.RECONVERGENT B0, `(.L_x_133) ;  /* 0x0000008000007945 */ /* 0x000fe60003800200 */
[----:B------:R-:W-:Y:S04]  /*8f60*/  UISETP.NE.AND UP0, UPT, UR4, 0x3, UPT ;  /* 0x000000030400788c */ /* 0x000fe8000bf05270 */
[----:B------:R-:W-:Y:S02]  /*8f70*/  UISETP.EQ.XOR UP1, UPT, UR44, 0x3, !UP0 ;  /* 0x000000032c00788c */ /* 0x000fe4000c722a70 */
[----:B------:R-:W-:Y:S02]  /*8f80*/  USEL UR46, UR4, URZ, UP0 ;  /* 0x000000ff042e7287 */ /* 0x000fe40008000000 */
[----:B------:R-:W-:Y:S04]  /*8f90*/  USEL UR5, URZ, 0x1, !UP1 ;  /* 0x00000001ff057887 */ /* 0x000fe8000c800000 */
[----:B------:R-:W-:Y:S01]  /*8fa0*/  ULOP3.LUT UR54, UR54, UR5, URZ, 0x3c, !UPT ;  /* 0x0000000536367292 */ /* 0x000fe2000f8e3cff */
[----:B------:R-:W-:Y:S11]  /*8fb0*/  @P0 BRA `(.L_x_134) ;  /* 0x0000000000040947 */ /* 0x000ff60003800000 */
[----:B------:R-:W-:Y:S04]  /*8fc0*/  DEPBAR.LE SB0, 0x1 ;  /* 0x000080400000791a */ /* 0x000fe80000000000 */
.L_x_134:
[----:B------:R-:W-:Y:S05]  /*8fd0*/  BSYNC.RECONVERGENT B0 ;  /* 0x0000000000007941 */ /* 0x000fea0003800200 */
.L_x_133:
[----:B------:R-:W-:Y:S01]  /*8fe0*/  BAR.SYNC.DEFER_BLOCKING 0x1, 0x80 ;  /* 0x0042000000007b1d */ /* 0x000fe20000010000 */
[----:B------:R-:W-:Y:S01]  /*8ff0*/  UISETP.NE.AND UP0, UPT, UR53, -0x2, UPT ;  /* 0xfffffffe3500788c */ /* 0x000fe2000bf05270 */
[----:B------:R-:W-:Y:S08]  /*9000*/  IADD3 R0, PT, PT, R36, 0x1, RZ ;  /* 0x0000000124007810 */ /* 0x000ff00007ffe0ff */
[----:B------:R-:W-:Y:S05]  /*9010*/  BRA.U !UP0, `(.L_x_135) ;  /* 0x0000000108287547 */ /* 0x000fea000b800000 */
[----:B------:R-:W-:Y:S01]  /*9020*/  ISETP.NE.AND P0, PT, R108, RZ, PT ;  /* 0x000000ff6c00720c */ /* 0x000fe20003f05270 */
[----:B------:R-:W-:Y:S01]  /*9030*/  IMAD.U32 R3, RZ, RZ, UR52 ;  /* 0x00000034ff037e24 */ /* 0x000fe2000f8e00ff */
[----:B------:R-:W-:Y:S01]  /*9040*/  UIADD3 UR4, UPT, UPT, UR52, 0x1, URZ ;  /* 0x0000000134047890 */ /* 0x000fe2000fffe0ff */
[----:B------:R-:W-:Y:S03]  /*9050*/  IMAD.U32 R2, RZ, RZ, UR55 ;  /* 0x00000037ff027e24 */ /* 0x000fe6000f8e00ff */
[----:B------:R-:W-:Y:S04]  /*9060*/  UISETP.NE.AND UP0, UPT, UR4, 0x3, UPT ;  /* 0x000000030400788c */ /* 0x000fe8000bf05270 */
[----:B------:R-:W-:Y:S03]  /*9070*/  USEL UR52, UR4, URZ, UP0 ;  /* 0x000000ff04347287 */ /* 0x000fe60008000000 */
[----:B------:R-:W-:Y:S05]  /*9080*/  @P0 LEA R3, R3, UR47, 0x3 ;  /* 0x0000002f03030c11 */ /* 0x000fea000f8e18ff */
[----:B------:R-:W-:Y:S05]  /*9090*/  @P0 VIADD R3, R3, 0x98 ;  /* 0x0000009803030836 */ /* 0x000fea0000000000 */
[----:B------:R-:W-:Y:S04]  /*90a0*/  @P0 PRMT R2, R2, 0x654, R3 ;  /* 0x0000065402020816 */ /* 0x000fe80000000003 */
[----:B------:R2:W-:Y:S03]  /*90b0*/  @P0 SYNCS.ARRIVE.TRANS64.RED.A1T0 RZ, [R2+URZ], RZ ;  /* 0x000000ff02ff09a7 */ /* 0x0005e600081004ff */
.L_x_135:
[----:B------:R-:W-:Y:S01]  /*90c0*/  R2UR UR6, R103 ;  /* 0x00000000670672ca */ /* 0x000fe200000e0000 */
[----:B------:R-:W-:Y:S01]  /*90d0*/  UIADD3 UR53, UPT, UPT, UR53, 0x2, URZ ;  /* 0x0000000235357890 */ /* 0x000fe2000fffe0ff */
[----:B------:R-:W-:Y:S02]  /*90e0*/  R2UR UR5, R86 ;  /* 0x00000000560572ca */ /* 0x000fe400000e0000 */
[----:B------:R-:W-:Y:S02]  /*90f0*/  R2UR UR4, R87 ;  /* 0x00000000570472ca */ /* 0x000fe400000e0000 */
[----:B------:R-:W-:Y:S02]  /*9100*/  R2UR UR36, R101 ;  /* 0x00000000652472ca */ /* 0x000fe400000e0000 */
[----:B------:R-:W-:Y:S02]  /*9110*/  ISETP.NE.AND P0, PT, R91, 0x2, PT ;  /* 0x000000025b00780c */ /* 0x000fe40003f05270 */
[----:B------:R-:W-:Y:S02]  /*9120*/  ISETP.NE.AND P1, PT, R0, 0x2, PT ;  /* 0x000000020000780c */ /* 0x000fe40003f25270 */
[----:B------:R-:W-:Y:S01]  /*9130*/  SEL R3, RZ, 0x1, P0 ;  /* 0x00000001ff037807 */ /* 0x000fe20000000000 */
[----:B------:R-:W-:Y:S01]  /*9140*/  UISETP.NE.AND UP0, UPT, UR6, URZ, UPT ;  /* 0x000000ff0600728c */ /* 0x000fe2000bf05270 */
[----:B--2---:R-:W-:Y:S01]  /*9150*/  SEL R2, RZ, 0x1, P1 ;  /* 0x00000001ff027807 */ /* 0x004fe20000800000 */
[----:B------:R-:W-:Y:S01]  /*9160*/  UIADD3 UR26, UPT, UPT, UR37, UR5, URZ ;  /* 0x00000005251a7290 */ /* 0x000fe2000fffe0ff */
[----:B------:R-:W-:Y:S01]  /*9170*/  LOP3.LUT R94, R94, R3, RZ, 0x3c, !PT ;  /* 0x000000035e5e7212 */ /* 0x000fe200078e3cff */
[----:B------:R-:W-:Y:S01]  /*9180*/  UIADD3 UR27, UPT, UPT, UR38, UR4, URZ ;  /* 0x00000004261b7290 */ /* 0x000fe2000fffe0ff */
[----:B------:R-:W-:Y:S02]  /*9190*/  LOP3.LUT R95, R95, R2, RZ, 0x3c, !PT ;  /* 0x000000025f5f7212 */ /* 0x000fe400078e3cff */
[----:B------:R-:W-:Y:S02]  /*91a0*/  SEL R91, R91, RZ, P0 ;  /* 0x000000ff5b5b7207 */ /* 0x000fe40000000000 */
[----:B------:R-:W-:Y:S01]  /*91b0*/  SEL R36, R0, RZ, P1 ;  /* 0x000000ff00247207 */ /* 0x000fe20000800000 */
[----:B------:R-:W-:Y:S06]  /*91c0*/  BRA.U UP0, `(.L_x_136) ;  /* 0xffffffd500807547 */ /* 0x000fec000b83ffff */
[----:B------:R-:W-:-:S13]  /*91d0*/  R2UR UR4, R88 ;  /* 0x00000000580472ca */ /* 0x000fda00000e0000 */
[----:B------:R-:W-:-:S09]  /*91e0*/  UISETP.NE.AND UP0, UPT, UR4, URZ, UPT ;  /* 0x000000ff0400728c */ /* 0x000fd2000bf05270 */
[----:B------:R-:W-:Y:S05]  /*91f0*/  BRA.U !UP0, `(.L_x_137) ;  /* 0x0000000108487547 */ /* 0x000fea000b800000 */
[----:B------:R-:W2:Y:S02]  /*9200*/  LDCU.64 UR4, c[0x0][0xc90] ;  /* 0x00019200ff0477ac */ /* 0x000ea40008000a00 */
[----:B--2---:R-:W-:-:S04]  /*9210*/  UISETP.NE.U32.AND UP0, UPT, UR4, URZ, UPT ;  /* 0x000000ff0400728c */ /* 0x004fc8000bf05070 */
[----:B------:R-:W-:-:S09]  /*9220*/  UISETP.NE.AND.EX UP0, UPT, UR5, URZ, UPT, UP0 ;  /* 0x000000ff0500728c */ /* 0x000fd2000bf05300 */
[----:B------:R-:W-:Y:S05]  /*9230*/  BRA.U UP0, `(.L_x_138) ;  /* 0x00000001000c7547 */ /* 0x000fea000b800000 */
[----:B------:R-:W-:-:S13]  /*9240*/  FSETP.NEU.AND P0, PT, R41, RZ, PT ;  /* 0x000000ff2900720b */ /* 0x000fda0003f0d000 */
[----:B------:R-:W-:Y:S05]  /*9250*/  @!P0 EXIT ;  /* 0x000000000000894d */ /* 0x000fea0003800000 */
[----:B------:R-:W-:Y:S05]  /*9260*/  BRA `(.L_x_137) ;  /* 0x00000000002c7947 */ /* 0x000fea0003800000 */
.L_x_138:
[----:B------:R-:W-:Y:S01]  /*9270*/  ISETP.NE.AND P0, PT, R90, RZ, PT ;  /* 0x000000ff5a00720c */ /* 0x000fe20003f05270 */
[----:B------:R-:W-:-:S12]  /*9280*/  BSSY.RECONVERGENT B0, `(.L_x_137) ;  /* 0x0000009000007945 */ /* 0x000fd80003800200 */
[----:B------:R-:W-:Y:S05]  /*9290*/  @P0 BRA `(.L_x_139) ;  /* 0x0000000000140947 */ /* 0x000fea0003800000 */
[----:B------:R-:W2:Y:S02]  /*92a0*/  LDCU.64 UR4, c[0x0][0xc88] ;  /* 0x00019100ff0477ac */ /* 0x000ea40008000a00 */
[----:B--2---:R-:W-:-:S04]  /*92b0*/  ISETP.NE.U32.AND P0, PT, RZ, UR4, PT ;  /* 0x00000004ff007c0c */ /* 0x004fc8000bf05070 */
[----:B------:R-:W-:-:S13]  /*92c0*/  ISETP.NE.AND.EX P0, PT, RZ, UR5, PT, P0 ;  /* 0x00000005ff007c0c */ /* 0x000fda000bf05300 */
[----:B------:R-:W-:Y:S05]  /*92d0*/  @!P0 EXIT ;  /* 0x000000000000894d */ /* 0x000fea0003800000 */
[----:B------:R-:W-:Y:S05]  /*92e0*/  BRA `(.L_x_140) ;  /* 0x0000000000087947 */ /* 0x000fea0003800000 */
.L_x_139:
[----:B------:R-:W-:-:S13]  /*92f0*/  FSETP.NEU.AND P0, PT, R41, RZ, PT ;  /* 0x000000ff2900720b */ /* 0x000fda0003f0d000 */
[----:B------:R-:W-:Y:S05]  /*9300*/  @!P0 EXIT ;  /* 0x000000000000894d */ /* 0x000fea0003800000 */
.L_x_140:
[----:B------:R-:W-:Y:S05]  /*9310*/  BSYNC.RECONVERGENT B0 ;  /* 0x0000000000007941 */ /* 0x000fea0003800200 */
.L_x_137:
[----:B------:R-:W-:Y:S01]  /*9320*/  ULEA UR4, UR52, UR47, 0x3 ;  /* 0x0000002f34047291 */ /* 0x000fe2000f8e18ff */
[----:B------:R-:W-:-:S04]  /*9330*/  DEPBAR.LE SB0, 0x0 ;  /* 0x000080000000791a */ /* 0x000fc80000000000 */
[----:B------:R-:W-:-:S04]  /*9340*/  UIADD3 UR4, UPT, UPT, UR4, 0x98, URZ ;  /* 0x0000009804047890 */ /* 0x000fc8000fffe0ff */
[----:B------:R-:W-:-:S09]  /*9350*/  UPRMT UR4, UR55, 0x654, UR4 ;  /* 0x0000065437047896 */ /* 0x000fd20008000004 */
[----:B------:R-:W-:Y:S01]  /*9360*/  SYNCS.ARRIVE.TRANS64.RED.A1T0 RZ, [UR4], RZ ;  /* 0x000000ffffff79a7 */ /* 0x000fe20008100404 */
[----:B------:R-:W-:Y:S05]  /*9370*/  EXIT ;  /* 0x000000000000794d */ /* 0x000fea0003800000 */
.L_x_24:
[----:B--2---:R2:W3:Y:S02]  /*9380*/  SYNCS.PHASECHK.TRANS64.TRYWAIT P0, [R3+URZ+0x110], R2 ;  /* 0x00011002030075a7 */ /* 0x0044e400080011ff */
[----:B---3--:R-:W-:Y:S05]  /*9390*/  @!P0 NANOSLEEP.SYNCS 0x989680 ;  /* 0x009896800000895d */ /* 0x008fea0003900000 */
[----:B------:R-:W3:Y:S02]  /*93a0*/  @!P0 SYNCS.PHASECHK.TRANS64 P0, [R3+URZ+0x110], R2 ;  /* 0x00011002030085a7 */ /* 0x000ee400080010ff */
[----:B---3--:R-:W-:Y:S05]  /*93b0*/  @!P0 BRA `(.L_x_24) ;  /* 0xfffffffc00f08947 */ /* 0x008fea000383ffff */
[----:B------:R-:W-:Y:S05]  /*93c0*/  BRA `(.L_x_141) ;  /* 0xffffff8800047947 */ /* 0x000fea000383ffff */
.L_x_27:
[----:B-1----:R-:W-:-:S07]  /*93d0*/  MOV R0, UR6 ;  /* 0x0000000600007c02 */ /* 0x002fce0008000f00 */
.L_x_142:
[----:B-1----:R1:W2:Y:S02]  /*93e0*/  SYNCS.PHASECHK.TRANS64.TRYWAIT P0, [R0+URZ+0x40], R3 ;  /* 0x00004003000075a7 */ /* 0x0022a400080011ff */
[----:B--2---:R-:W-:Y:S05]  /*93f0*/  @!P0 NANOSLEEP.SYNCS 0x989680 ;  /* 0x009896800000895d */ /* 0x004fea0003900000 */
[----:B------:R-:W2:Y:S02]  /*9400*/  @!P0 SYNCS.PHASECHK.TRANS64 P0, [R0+URZ+0x40], R3 ;  /* 0x00004003000085a7 */ /* 0x000ea400080010ff */
[----:B--2---:R-:W-:Y:S05]  /*9410*/  @!P0 BRA `(.L_x_142) ;  /* 0xfffffffc00f08947 */ /* 0x004fea000383ffff */
[----:B------:R-:W-:Y:S05]  /*9420*/  BRA `(.L_x_26) ;  /* 0xffffff8800787947 */ /* 0x000fea000383ffff */
.L_x_36:
[----:B-1----:R-:W-:-:S07]  /*9430*/  MOV R0, UR7 ;  /* 0x0000000700007c02 */ /* 0x002fce0008000f00 */
.L_x_143:
[----:B-1----:R1:W2:Y:S02]  /*9440*/  SYNCS.PHASECHK.TRANS64.TRYWAIT P0, [R0+URZ+0x40], R3 ;  /* 0x00004003000075a7 */ /* 0x0022a400080011ff */
[----:B--2---:R-:W-:Y:S05]  /*9450*/  @!P0 NANOSLEEP.SYNCS 0x989680 ;  /* 0x009896800000895d */ /* 0x004fea0003900000 */
[----:B------:R-:W2:Y:S02]  /*9460*/  @!P0 SYNCS.PHASECHK.TRANS64 P0, [R0+URZ+0x40], R3 ;  /* 0x00004003000085a7 */ /* 0x000ea400080010ff */
[----:B--2---:R-:W-:Y:S05]  /*9470*/  @!P0 BRA `(.L_x_143) ;  /* 0xfffffffc00f08947 */ /* 0x004fea000383ffff */
[----:B------:R-:W-:Y:S05]  /*9480*/  BRA `(.L_x_35) ;  /* 0xffffff8c00947947 */ /* 0x000fea000383ffff */
.L_x_43:
[----:B-1----:R1:W4:Y:S02]  /*9490*/  SYNCS.PHASECHK.TRANS64.TRYWAIT P0, [R3+URZ+0xc0], R0 ;  /* 0x0000c000030075a7 */ /* 0x00232400080011ff */
[----:B----4-:R-:W-:Y:S05]  /*94a0*/  @!P0 NANOSLEEP.SYNCS 0x989680 ;  /* 0x009896800000895d */ /* 0x010fea0003900000 */
[----:B------:R-:W4:Y:S02]  /*94b0*/  @!P0 SYNCS.PHASECHK.TRANS64 P0, [R3+URZ+0xc0], R0 ;  /* 0x0000c000030085a7 */ /* 0x000f2400080010ff */
[----:B----4-:R-:W-:Y:S05]  /*94c0*/  @!P0 BRA `(.L_x_43) ;  /* 0xfffffffc00f08947 */ /* 0x010fea000383ffff */
[----:B------:R-:W-:Y:S05]  /*94d0*/  BRA `(.L_x_144) ;  /* 0xffffff9000907947 */ /* 0x000fea000383ffff */
.L_x_47:
[----:B-1----:R-:W-:-:S07]  /*94e0*/  MOV R0, UR4 ;  /* 0x0000000400007c02 */ /* 0x002fce0008000f00 */
.L_x_145:
[----:B-1----:R1:W2:Y:S02]  /*94f0*/  SYNCS.PHASECHK.TRANS64.TRYWAIT P0, [R0+URZ], R3 ;  /* 0x00000003000075a7 */ /* 0x0022a400080011ff */
[----:B--2---:R-:W-:Y:S05]  /*9500*/  @!P0 NANOSLEEP.SYNCS 0x989680 ;  /* 0x009896800000895d */ /* 0x004fea0003900000 */
[----:B------:R-:W2:Y:S02]  /*9510*/  @!P0 SYNCS.PHASECHK.TRANS64 P0, [R0+URZ], R3 ;  /* 0x00000003000085a7 */ /* 0x000ea400080010ff */
[----:B--2---:R-:W-:Y:S05]  /*9520*/  @!P0 BRA `(.L_x_145) ;  /* 0xfffffffc00f08947 */ /* 0x004fea000383ffff */
[----:B------:R-:W-:Y:S05]  /*9530*/  BRA `(.L_x_146) ;  /* 0xffffff98003c7947 */ /* 0x000fea000383ffff */
.L_x_48:
[----:B------:R-:W-:-:S07]  /*9540*/  MOV R0, UR5 ;  /* 0x0000000500007c02 */ /* 0x000fce0008000f00 */
.L_x_147:
[----:B-1----:R1:W2:Y:S02]  /*9550*/  SYNCS.PHASECHK.TRANS64.TRYWAIT P0, [R0+URZ], R3 ;  /* 0x00000003000075a7 */ /* 0x0022a400080011ff */
[----:B--2---:R-:W-:Y:S05]  /*9560*/  @!P0 NANOSLEEP.SYNCS 0x989680 ;  /* 0x009896800000895d */ /* 0x004fea0003900000 */
[----:B------:R-:W2:Y:S02]  /*9570*/  @!P0 SYNCS.PHASECHK.TRANS64 P0, [R0+URZ], R3 ;  /* 0x00000003000085a7 */ /* 0x000ea400080010ff */
[----:B--2---:R-:W-:Y:S05]  /*9580*/  @!P0 BRA `(.L_x_147) ;  /* 0xfffffffc00f08947 */ /* 0x004fea000383ffff */
[----:B------:R-:W-:Y:S05]  /*9590*/  BRA `(.L_x_148) ;  /* 0xffffff9800487947 */ /* 0x000fea000383ffff */
.L_x_49:
[----:B------:R-:W-:-:S07]  /*95a0*/  MOV R0, UR5 ;  /* 0x0000000500007c02 */ /* 0x000fce0008000f00 */
.L_x_149:
[----:B-1----:R1:W2:Y:S02]  /*95b0*/  SYNCS.PHASECHK.TRANS64.TRYWAIT P0, [R0+URZ], R3 ;  /* 0x00000003000075a7 */ /* 0x0022a400080011ff */
[----:B--2---:R-:W-:Y:S05]  /*95c0*/  @!P0 NANOSLEEP.SYNCS 0x989680 ;  /* 0x009896800000895d */ /* 0x004fea0003900000 */
[----:B------:R-:W2:Y:S02]  /*95d0*/  @!P0 SYNCS.PHASECHK.TRANS64 P0, [R0+URZ], R3 ;  /* 0x00000003000085a7 */ /* 0x000ea400080010ff */
[----:B--2---:R-:W-:Y:S05]  /*95e0*/  @!P0 BRA `(.L_x_149) ;  /* 0xfffffffc00f08947 */ /* 0x004fea000383ffff */
[----:B------:R-:W-:Y:S05]  /*95f0*/  BRA `(.L_x_150) ;  /* 0xffffff9800547947 */ /* 0x000fea000383ffff */
.L_x_50:
[----:B------:R-:W-:-:S07]  /*9600*/  MOV R0, UR5 ;  /* 0x0000000500007c02 */ /* 0x000fce0008000f00 */
.L_x_151:
[----:B-1----:R1:W2:Y:S02]  /*9610*/  SYNCS.PHASECHK.TRANS64.TRYWAIT P0, [R0+URZ], R3 ;  /* 0x00000003000075a7 */ /* 0x0022a400080011ff */
[----:B--2---:R-:W-:Y:S05]  /*9620*/  @!P0 NANOSLEEP.SYNCS 0x989680 ;  /* 0x009896800000895d */ /* 0x004fea0003900000 */
[----:B------:R-:W2:Y:S02]  /*9630*/  @!P0 SYNCS.PHASECHK.TRANS64 P0, [R0+URZ], R3 ;  /* 0x00000003000085a7 */ /* 0x000ea400080010ff */
[----:B--2---:R-:W-:Y:S05]  /*9640*/  @!P0 BRA `(.L_x_151) ;  /* 0xfffffffc00f08947 */ /* 0x004fea000383ffff */
[----:B------:R-:W-:Y:S05]  /*9650*/  BRA `(.L_x_152) ;  /* 0xffffff9800607947 */ /* 0x000fea000383ffff */
.L_x_51:
[----:B------:R-:W-:-:S07]  /*9660*/  MOV R0, UR5 ;  /* 0x0000000500007c02 */ /* 0x000fce0008000f00 */
.L_x_153:
[----:B-1----:R1:W2:Y:S02]  /*9670*/  SYNCS.PHASECHK.TRANS64.TRYWAIT P0, [R0+URZ], R3 ;  /* 0x00000003000075a7 */ /* 0x0022a400080011ff */
[----:B--2---:R-:W-:Y:S05]  /*9680*/  @!P0 NANOSLEEP.SYNCS 0x989680 ;  /* 0x009896800000895d */ /* 0x004fea0003900000 */
[----:B------:R-:W2:Y:S02]  /*9690*/  @!P0 SYNCS.PHASECHK.TRANS64 P0, [R0+URZ], R3 ;  /* 0x00000003000085a7 */ /* 0x000ea400080010ff */
[----:B--2---:R-:W-:Y:S05]  /*96a0*/  @!P0 BRA `(.L_x_153) ;  /* 0xfffffffc00f08947 */ /* 0x004fea000383ffff */
[----:B------:R-:W-:Y:S05]  /*96b0*/  BRA `(.L_x_154) ;  /* 0xffffff98006c7947 */ /* 0x000fea000383ffff */
.L_x_52:
[----:B------:R-:W-:-:S07]  /*96c0*/  MOV R0, UR5 ;  /* 0x0000000500007c02 */ /* 0x000fce0008000f00 */
.L_x_155:
[----:B-1----:R1:W2:Y:S02]  /*96d0*/  SYNCS.PHASECHK.TRANS64.TRYWAIT P0, [R0+URZ], R3 ;  /* 0x00000003000075a7 */ /* 0x0022a400080011ff */
[----:B--2---:R-:W-:Y:S05]  /*96e0*/  @!P0 NANOSLEEP.SYNCS 0x989680 ;  /* 0x009896800000895d */ /* 0x004fea0003900000 */
[----:B------:R-:W2:Y:S02]  /*96f0*/  @!P0 SYNCS.PHASECHK.TRANS64 P0, [R0+URZ], R3 ;  /* 0x00000003000085a7 */ /* 0x000ea400080010ff */
[----:B--2---:R-:W-:Y:S05]  /*9700*/  @!P0 BRA `(.L_x_155) ;  /* 0xfffffffc00f08947 */ /* 0x004fea000383ffff */
[----:B------:R-:W-:Y:S05]  /*9710*/  BRA `(.L_x_156) ;  /* 0xffffff9800787947 */ /* 0x000fea000383ffff */
.L_x_53:
[----:B------:R-:W-:-:S07]  /*9720*/  MOV R0, UR5 ;  /* 0x0000000500007c02 */ /* 0x000fce0008000f00 */
.L_x_157:
[----:B-1----:R1:W2:Y:S02]  /*9730*/  SYNCS.PHASECHK.TRANS64.TRYWAIT P0, [R0+URZ], R3 ;  /* 0x00000003000075a7 */ /* 0x0022a400080011ff */
[----:B--2---:R-:W-:Y:S05]  /*9740*/  @!P0 NANOSLEEP.SYNCS 0x989680 ;  /* 0x009896800000895d */ /* 0x004fea0003900000 */
[----:B------:R-:W2:Y:S02]  /*9750*/  @!P0 SYNCS.PHASECHK.TRANS64 P0, [R0+URZ], R3 ;  /* 0x00000003000085a7 */ /* 0x000ea400080010ff */
[----:B--2---:R-:W-:Y:S05]  /*9760*/  @!P0 BRA `(.L_x_157) ;  /* 0xfffffffc00f08947 */ /* 0x004fea000383ffff */
[----:B------:R-:W-:Y:S05]  /*9770*/  BRA `(.L_x_158) ;  /* 0xffffff9800847947 */ /* 0x000fea000383ffff */
.L_x_56:
[----:B--2---:R2:W3:Y:S02]  /*9780*/  SYNCS.PHASECHK.TRANS64.TRYWAIT P0, [R0+URZ+0x100], R9 ;  /* 0x00010009000075a7 */ /* 0x0044e400080011ff */
[----:B---3--:R-:W-:Y:S05]  /*9790*/  @!P0 NANOSLEEP.SYNCS 0x989680 ;  /* 0x009896800000895d */ /* 0x008fea0003900000 */
[----:B------:R-:W3:Y:S02]  /*97a0*/  @!P0 SYNCS.PHASECHK.TRANS64 P0, [R0+URZ+0x100], R9 ;  /* 0x00010009000085a7 */ /* 0x000ee400080010ff */
[----:B---3--:R-:W-:Y:S05]  /*97b0*/  @!P0 BRA `(.L_x_56) ;  /* 0xfffffffc00f08947 */ /* 0x008fea000383ffff */
[----:B------:R-:W-:Y:S05]  /*97c0*/  BRA `(.L_x_159) ;  /* 0xffffff9800e47947 */ /* 0x000fea000383ffff */
.L_x_57:
[----:B------:R-:W-:-:S07]  /*97d0*/  MOV R0, UR4 ;  /* 0x0000000400007c02 */ /* 0x000fce0008000f00 */
.L_x_160:
[----:B--2---:R2:W3:Y:S02]  /*97e0*/  SYNCS.PHASECHK.TRANS64.TRYWAIT P0, [R0+URZ+0xd0], R11 ;  /* 0x0000d00b000075a7 */ /* 0x0044e400080011ff */
[----:B---3--:R-:W-:Y:S05]  /*97f0*/  @!P0 NANOSLEEP.SYNCS 0x989680 ;  /* 0x009896800000895d */ /* 0x008fea0003900000 */
[----:B------:R-:W3:Y:S02]  /*9800*/  @!P0 SYNCS.PHASECHK.TRANS64 P0, [R0+URZ+0xd0], R11 ;  /* 0x0000d00b000085a7 */ /* 0x000ee400080010ff */
[----:B---3--:R-:W-:Y:S05]  /*9810*/  @!P0 BRA `(.L_x_160) ;  /* 0xfffffffc00f08947 */ /* 0x008fea000383ffff */
[----:B------:R-:W-:Y:S05]  /*9820*/  BRA `(.L_x_161) ;  /* 0xffffff9800f47947 */ /* 0x000fea000383ffff */
.L_x_58:
[----:B--2---:R2:W3:Y:S02]  /*9830*/  SYNCS.PHASECHK.TRANS64.TRYWAIT P1, [R0+URZ+0xc0], R9 ;  /* 0x0000c009000075a7 */ /* 0x0044e400080211ff */
[----:B---3--:R-:W-:Y:S05]  /*9840*/  @!P1 NANOSLEEP.SYNCS 0x989680 ;  /* 0x009896800000995d */ /* 0x008fea0003900000 */
[----:B------:R-:W3:Y:S02]  /*9850*/  @!P1 SYNCS.PHASECHK.TRANS64 P1, [R0+URZ+0xc0], R9 ;  /* 0x0000c009000095a7 */ /* 0x000ee400080210ff */
[----:B---3--:R-:W-:Y:S05]  /*9860*/  @!P1 BRA `(.L_x_58) ;  /* 0xfffffffc00f09947 */ /* 0x008fea000383ffff */
[----:B------:R-:W-:Y:S05]  /*9870*/  BRA `(.L_x_162) ;  /* 0xffffff9c00247947 */ /* 0x000fea000383ffff */
.L_x_61:
[----:B------:R-:W-:-:S07]  /*9880*/  MOV R0, UR4 ;  /* 0x0000000400007c02 */ /* 0x000fce0008000f00 */
.L_x_163:
[----:B--2---:R2:W3:Y:S02]  /*9890*/  SYNCS.PHASECHK.TRANS64.TRYWAIT P0, [R0+URZ+0xd0], R3 ;  /* 0x0000d003000075a7 */ /* 0x0044e400080011ff */
[----:B---3--:R-:W-:Y:S05]  /*98a0*/  @!P0 NANOSLEEP.SYNCS 0x989680 ;  /* 0x009896800000895d */ /* 0x008fea0003900000 */
[----:B------:R-:W3:Y:S02]  /*98b0*/  @!P0 SYNCS.PHASECHK.TRANS64 P0, [R0+URZ+0xd0], R3 ;  /* 0x0000d003000085a7 */ /* 0x000ee400080010ff */
[----:B---3--:R-:W-:Y:S05]  /*98c0*/  @!P0 BRA `(.L_x_163) ;  /* 0xfffffffc00f08947 */ /* 0x008fea000383ffff */
[----:B------:R-:W-:Y:S05]  /*98d0*/  BRA `(.L_x_60) ;  /* 0xffffff9c00787947 */ /* 0x000fea000383ffff */
.L_x_70:
[----:B--2---:R-:W-:-:S04]  /*98e0*/  MOV R7, UR5 ;  /* 0x0000000500077c02 */ /* 0x004fc80008000f00 */
[----:B------:R2:W3:Y:S03]  /*98f0*/  SYNCS.PHASECHK.TRANS64.TRYWAIT P0, [R7+URZ+0x8], R8 ;  /* 0x00000808070075a7 */ /* 0x0004e600080011ff */
[----:B---3--:R-:W-:Y:S05]  /*9900*/  @!P0 NANOSLEEP.SYNCS 0x989680 ;  /* 0x009896800000895d */ /* 0x008fea0003900000 */
[----:B------:R-:W3:Y:S02]  /*9910*/  @!P0 SYNCS.PHASECHK.TRANS64 P0, [R7+URZ+0x8], R8 ;  /* 0x00000808070085a7 */ /* 0x000ee400080010ff */
[----:B---3--:R-:W-:Y:S05]  /*9920*/  @!P0 BRA `(.L_x_70) ;  /* 0xfffffffc00ec8947 */ /* 0x008fea000383ffff */
[----:B------:R-:W-:Y:S05]  /*9930*/  BRA `(.L_x_69) ;  /* 0xffffffa000347947 */ /* 0x000fea000383ffff */
.L_x_72:
[----:B------:R-:W-:Y:S01]  /*9940*/  BSSY B0, `(.L_x_164) ;  /* 0x0000006000007945 */ /* 0x000fe20003800000 */
[----:B------:R-:W-:-:S07]  /*9950*/  MOV R15, 0xffffffff ;  /* 0xffffffff000f7802 */ /* 0x000fce0000000f00 */
[----:B-12--5:R-:W-:Y:S05]  /*9960*/  WARPSYNC.COLLECTIVE R15, `(.L_x_165) ;  /* 0x000000000f0c7348 */ /* 0x026fea0003c00000 */
[----:B------:R-:W-:Y:S02]  /*9970*/  ELECT P6, UR79, PT ;  /* 0x00000000004f782f */ /* 0x000fe400038c0000 */
[----:B------:R-:W-:Y:S01]  /*9980*/  MOV R14, UR79 ;  /* 0x0000004f000e7c02 */ /* 0x000fe20008000f00 */
[----:B-12--5:R-:W-:Y:S10]  /*9990*/  ENDCOLLECTIVE ;  /* 0x000000000000791b */ /* 0x026ff40003800000 */
.L_x_165:
[----:B------:R-:W-:Y:S05]  /*99a0*/  BSYNC B0 ;  /* 0x0000000000007941 */ /* 0x000fea0003800000 */
.L_x_164:
[----:B------:R-:W-:Y:S01]  /*99b0*/  PLOP3.LUT P0, PT, P6, PT, PT, 0x80, 0x8 ;  /* 0x000000000008781c */ /* 0x000fe2000370f070 */
[----:B------:R-:W-:-:S12]  /*99c0*/  BRA `(.L_x_166) ;  /* 0xffffffa000647947 */ /* 0x000fd8000383ffff */
.L_x_74:
[----:B--2---:R-:W-:-:S04]  /*99d0*/  MOV R5, UR5 ;  /* 0x0000000500057c02 */ /* 0x004fc80008000f00 */
[----:B------:R2:W3:Y:S03]  /*99e0*/  SYNCS.PHASECHK.TRANS64.TRYWAIT P0, [R5+URZ+0x8], R6 ;  /* 0x00000806050075a7 */ /* 0x0004e600080011ff */
[----:B---3--:R-:W-:Y:S05]  /*99f0*/  @!P0 NANOSLEEP.SYNCS 0x989680 ;  /* 0x009896800000895d */ /* 0x008fea0003900000 */
[----:B------:R-:W3:Y:S02]  /*9a00*/  @!P0 SYNCS.PHASECHK.TRANS64 P0, [R5+URZ+0x8], R6 ;  /* 0x00000806050085a7 */ /* 0x000ee400080010ff */
[----:B---3--:R-:W-:Y:S05]  /*9a10*/  @!P0 BRA `(.L_x_74) ;  /* 0xfffffffc00ec8947 */ /* 0x008fea000383ffff */
[----:B------:R-:W-:Y:S05]  /*9a20*/  BRA `(.L_x_73) ;  /* 0xffffffa000687947 */ /* 0x000fea000383ffff */
.L_x_75:
[----:B-1----:R1:W2:Y:S02]  /*9a30*/  SYNCS.PHASECHK.TRANS64.TRYWAIT P0, [R2+URZ+0xc0], R9 ;  /* 0x0000c009020075a7 */ /* 0x0022a400080011ff */
[----:B--2---:R-:W-:Y:S05]  /*9a40*/  @!P0 NANOSLEEP.SYNCS 0x989680 ;  /* 0x009896800000895d */ /* 0x004fea0003900000 */
[----:B------:R-:W2:Y:S02]  /*9a50*/  @!P0 SYNCS.PHASECHK.TRANS64 P0, [R2+URZ+0xc0], R9 ;  /* 0x0000c009020085a7 */ /* 0x000ea400080010ff */
[----:B--2---:R-:W-:Y:S05]  /*9a60*/  @!P0 BRA `(.L_x_75) ;  /* 0xfffffffc00f08947 */ /* 0x004fea000383ffff */
[----:B------:R-:W-:Y:S05]  /*9a70*/  BRA `(.L_x_167) ;  /* 0xffffffa400b87947 */ /* 0x000fea000383ffff */
.L_x_79:
[----:B------:R-:W-:-:S07]  /*9a80*/  MOV R0, UR67 ;  /* 0x0000004300007c02 */ /* 0x000fce0008000f00 */
.L_x_168:
[----:B-1----:R1:W2:Y:S02]  /*9a90*/  SYNCS.PHASECHK.TRANS64.TRYWAIT P0, [R0+URZ+0xf0], R9 ;  /* 0x0000f009000075a7 */ /* 0x0022a400080011ff */
[----:B--2---:R-:W-:Y:S05]  /*9aa0*/  @!P0 NANOSLEEP.SYNCS 0x989680 ;  /* 0x009896800000895d */ /* 0x004fea0003900000 */
[----:B------:R-:W2:Y:S02]  /*9ab0*/  @!P0 SYNCS.PHASECHK.TRANS64 P0, [R0+URZ+0xf0], R9 ;  /* 0x0000f009000085a7 */ /* 0x000ea400080010ff */
[----:B--2---:R-:W-:Y:S05]  /*9ac0*/  @!P0 BRA `(.L_x_168) ;  /* 0xfffffffc00f08947 */ /* 0x004fea000383ffff */
[----:B------:R-:W-:Y:S05]  /*9ad0*/  BRA `(.L_x_169) ;  /* 0xffffffac00547947 */ /* 0x000fea000383ffff */
.L_x_82:
[----:B------:R-:W-:Y:S07]  /*9ae0*/  MOV R0, UR7 ;  /* 0x0000000700007c02 */ /* 0x000fee0008000f00 */
.L_x_170:
[----:B-1----:R1:W2:Y:S02]  /*9af0*/  SYNCS.PHASECHK.TRANS64.TRYWAIT P0, [R0+URZ], R9 ;  /* 0x00000009000075a7 */ /* 0x0022a400080011ff */
[----:B--2---:R-:W-:Y:S05]  /*9b00*/  @!P0 NANOSLEEP.SYNCS 0x989680 ;  /* 0x009896800000895d */ /* 0x004fea0003900000 */
[----:B------:R-:W2:Y:S02]  /*9b10*/  @!P0 SYNCS.PHASECHK.TRANS64 P0, [R0+URZ], R9 ;  /* 0x00000009000085a7 */ /* 0x000ea400080010ff */
[----:B--2---:R-:W-:Y:S05]  /*9b20*/  @!P0 BRA `(.L_x_170) ;  /* 0xfffffffc00f08947 */ /* 0x004fea000383ffff */
[----:B------:R-:W-:Y:S05]  /*9b30*/  BRA `(.L_x_81) ;  /* 0xffffffac00c87947 */ /* 0x000fea000383ffff */
.L_x_86:
[----:B-1----:R-:W-:-:S07]  /*9b40*/  MOV R0, UR4 ;  /* 0x0000000400007c02 */ /* 0x002fce0008000f00 */
.L_x_171:
[----:B-1----:R1:W2:Y:S02]  /*9b50*/  SYNCS.PHASECHK.TRANS64.TRYWAIT P0, [R0+URZ], R5 ;  /* 0x00000005000075a7 */ /* 0x0022a400080011ff */
[----:B--2---:R-:W-:Y:S05]  /*9b60*/  @!P0 NANOSLEEP.SYNCS 0x989680 ;  /* 0x009896800000895d */ /* 0x004fea0003900000 */
[----:B------:R-:W2:Y:S02]  /*9b70*/  @!P0 SYNCS.PHASECHK.TRANS64 P0, [R0+URZ], R5 ;  /* 0x00000005000085a7 */ /* 0x000ea400080010ff */
[----:B--2---:R-:W-:Y:S05]  /*9b80*/  @!P0 BRA `(.L_x_171) ;  /* 0xfffffffc00f08947 */ /* 0x004fea000383ffff */
[----:B------:R-:W-:Y:S05]  /*9b90*/  BRA `(.L_x_172) ;  /* 0xffffffb4002c7947 */ /* 0x000fea000383ffff */
.L_x_89:
[----:B------:R-:W-:-:S07]  /*9ba0*/  MOV R0, UR43 ;  /* 0x0000002b00007c02 */ /* 0x000fce0008000f00 */
.L_x_173:
[----:B-1----:R1:W2:Y:S02]  /*9bb0*/  SYNCS.PHASECHK.TRANS64.TRYWAIT P1, [R0+URZ+0x120], R5 ;  /* 0x00012005000075a7 */ /* 0x0022a400080211ff */
[----:B--2---:R-:W-:Y:S05]  /*9bc0*/  @!P1 NANOSLEEP.SYNCS 0x989680 ;  /* 0x009896800000995d */ /* 0x004fea0003900000 */
[----:B------:R-:W2:Y:S02]  /*9bd0*/  @!P1 SYNCS.PHASECHK.TRANS64 P1, [R0+URZ+0x120], R5 ;  /* 0x00012005000095a7 */ /* 0x000ea400080210ff */
[----:B--2---:R-:W-:Y:S05]  /*9be0*/  @!P1 BRA `(.L_x_173) ;  /* 0xfffffffc00f09947 */ /* 0x004fea000383ffff */
[----:B------:R-:W-:Y:S05]  /*9bf0*/  BRA `(.L_x_174) ;  /* 0xffffffb4007c7947 */ /* 0x000fea000383ffff */
.L_x_94:
[----:B--2---:R2:W3:Y:S02]  /*9c00*/  SYNCS.PHASECHK.TRANS64.TRYWAIT P0, [R8+URZ+0xc0], R5 ;  /* 0x0000c005080075a7 */ /* 0x0044e400080011ff */
[----:B---3--:R-:W-:Y:S05]  /*9c10*/  @!P0 NANOSLEEP.SYNCS 0x989680 ;  /* 0x009896800000895d */ /* 0x008fea0003900000 */
[----:B------:R-:W3:Y:S02]  /*9c20*/  @!P0 SYNCS.PHASECHK.TRANS64 P0, [R8+URZ+0xc0], R5 ;  /* 0x0000c005080085a7 */ /* 0x000ee400080010ff */
[----:B---3--:R-:W-:Y:S05]  /*9c30*/  @!P0 BRA `(.L_x_94) ;  /* 0xfffffffc00f08947 */ /* 0x008fea000383ffff */
[----:B------:R-:W-:Y:S05]  /*9c40*/  BRA `(.L_x_175) ;  /* 0xffffffb800a87947 */ /* 0x000fea000383ffff */
.L_x_97:
[----:B------:R-:W-:Y:S07]  /*9c50*/  MOV R0, UR24 ;  /* 0x0000001800007c02 */ /* 0x000fee0008000f00 */
.L_x_176:
[----:B--2---:R2:W3:Y:S02]  /*9c60*/  SYNCS.PHASECHK.TRANS64.TRYWAIT P1, [R0+URZ+0xb8], R5 ;  /* 0x0000b805000075a7 */ /* 0x0044e400080211ff */
[----:B---3--:R-:W-:Y:S05]  /*9c70*/  @!P1 NANOSLEEP.SYNCS 0x989680 ;  /* 0x009896800000995d */ /* 0x008fea0003900000 */
[----:B------:R-:W3:Y:S02]  /*9c80*/  @!P1 SYNCS.PHASECHK.TRANS64 P1, [R0+URZ+0xb8], R5 ;  /* 0x0000b805000095a7 */ /* 0x000ee400080210ff */
[----:B---3--:R-:W-:Y:S05]  /*9c90*/  @!P1 BRA `(.L_x_176) ;  /* 0xfffffffc00f09947 */ /* 0x008fea000383ffff */
[----:B------:R-:W-:Y:S05]  /*9ca0*/  BRA `(.L_x_96) ;  /* 0xffffffc000207947 */ /* 0x000fea000383ffff */
.L_x_100:
[----:B------:R-:W-:Y:S07]  /*9cb0*/  MOV R0, UR4 ;  /* 0x0000000400007c02 */ /* 0x000fee0008000f00 */
.L_x_177:
[----:B--2---:R2:W3:Y:S02]  /*9cc0*/  SYNCS.PHASECHK.TRANS64.TRYWAIT P0, [R0+URZ+0x98], R5 ;  /* 0x00009805000075a7 */ /* 0x0044e400080011ff */
[----:B---3--:R-:W-:Y:S05]  /*9cd0*/  @!P0 NANOSLEEP.SYNCS 0x989680 ;  /* 0x009896800000895d */ /* 0x008fea0003900000 */
[----:B------:R-:W3:Y:S02]  /*9ce0*/  @!P0 SYNCS.PHASECHK.TRANS64 P0, [R0+URZ+0x98], R5 ;  /* 0x00009805000085a7 */ /* 0x000ee400080010ff */
[----:B---3--:R-:W-:Y:S05]  /*9cf0*/  @!P0 BRA `(.L_x_177) ;  /* 0xfffffffc00f08947 */ /* 0x008fea000383ffff */
[----:B------:R-:W-:Y:S05]  /*9d00*/  BRA `(.L_x_178) ;  /* 0xffffffc0007c7947 */ /* 0x000fea000383ffff */
.L_x_101:
[----:B------:R-:W-:Y:S07]  /*9d10*/  MOV R5, UR5 ;  /* 0x0000000500057c02 */ /* 0x000fee0008000f00 */
.L_x_179:
[----:B--2---:R2:W3:Y:S02]  /*9d20*/  SYNCS.PHASECHK.TRANS64.TRYWAIT P0, [R5+URZ+0x98], R0 ;  /* 0x00009800050075a7 */ /* 0x0044e400080011ff */
[----:B---3--:R-:W-:Y:S05]  /*9d30*/  @!P0 NANOSLEEP.SYNCS 0x989680 ;  /* 0x009896800000895d */ /* 0x008fea0003900000 */
[----:B------:R-:W3:Y:S02]  /*9d40*/  @!P0 SYNCS.PHASECHK.TRANS64 P0, [R5+URZ+0x98], R0 ;  /* 0x00009800050085a7 */ /* 0x000ee400080010ff */
[----:B---3--:R-:W-:Y:S05]  /*9d50*/  @!P0 BRA `(.L_x_179) ;  /* 0xfffffffc00f08947 */ /* 0x008fea000383ffff */
[----:B------:R-:W-:Y:S05]  /*9d60*/  BRA `(.L_x_180) ;  /* 0xffffffc000e47947 */ /* 0x000fea000383ffff */
.L_x_103:
[----:B------:R-:W-:-:S07]  /*9d70*/  MOV R0, UR4 ;  /* 0x0000000400007c02 */ /* 0x000fce0008000f00 */
.L_x_181:
[----:B--2---:R2:W3:Y:S02]  /*9d80*/  SYNCS.PHASECHK.TRANS64.TRYWAIT P0, [R0+URZ], R3 ;  /* 0x00000003000075a7 */ /* 0x0044e400080011ff */
[----:B---3--:R-:W-:Y:S05]  /*9d90*/  @!P0 NANOSLEEP.SYNCS 0x989680 ;  /* 0x009896800000895d */ /* 0x008fea0003900000 */
[----:B------:R-:W3:Y:S02]  /*9da0*/  @!P0 SYNCS.PHASECHK.TRANS64 P0, [R0+URZ], R3 ;  /* 0x00000003000085a7 */ /* 0x000ee400080010ff */
[----:B---3--:R-:W-:Y:S05]  /*9db0*/  @!P0 BRA `(.L_x_181) ;  /* 0xfffffffc00f08947 */ /* 0x008fea000383ffff */
[----:B------:R-:W-:Y:S05]  /*9dc0*/  BRA `(.L_x_182) ;  /* 0xffffffc400787947 */ /* 0x000fea000383ffff */
.L_x_104:
[----:B------:R-:W-:-:S07]  /*9dd0*/  MOV R0, UR5 ;  /* 0x0000000500007c02 */ /* 0x000fce0008000f00 */
.L_x_183:
[----:B--2---:R2:W3:Y:S02]  /*9de0*/  SYNCS.PHASECHK.TRANS64.TRYWAIT P0, [R0+URZ], R3 ;  /* 0x00000003000075a7 */ /* 0x0044e400080011ff */
[----:B---3--:R-:W-:Y:S05]  /*9df0*/  @!P0 NANOSLEEP.SYNCS 0x989680 ;  /* 0x009896800000895d */ /* 0x008fea0003900000 */
[----:B------:R-:W3:Y:S02]  /*9e00*/  @!P0 SYNCS.PHASECHK.TRANS64 P0, [R0+URZ], R3 ;  /* 0x00000003000085a7 */ /* 0x000ee400080010ff */
[----:B---3--:R-:W-:Y:S05]  /*9e10*/  @!P0 BRA `(.L_x_183) ;  /* 0xfffffffc00f08947 */ /* 0x008fea000383ffff */
[----:B------:R-:W-:Y:S05]  /*9e20*/  BRA `(.L_x_184) ;  /* 0xffffffc400847947 */ /* 0x000fea000383ffff */
.L_x_106:
[----:B-1----:R1:W2:Y:S02]  /*9e30*/  SYNCS.PHASECHK.TRANS64.TRYWAIT P0, [R0+URZ+0xc0], R3 ;  /* 0x0000c003000075a7 */ /* 0x0022a400080011ff */
[----:B--2---:R-:W-:Y:S05]  /*9e40*/  @!P0 NANOSLEEP.SYNCS 0x989680 ;  /* 0x009896800000895d */ /* 0x004fea0003900000 */
[----:B------:R-:W2:Y:S02]  /*9e50*/  @!P0 SYNCS.PHASECHK.TRANS64 P0, [R0+URZ+0xc0], R3 ;  /* 0x0000c003000085a7 */ /* 0x000ea400080010ff */
[----:B--2---:R-:W-:Y:S05]  /*9e60*/  @!P0 BRA `(.L_x_106) ;  /* 0xfffffffc00f08947 */ /* 0x004fea000383ffff */
[----:B------:R-:W-:Y:S05]  /*9e70*/  BRA `(.L_x_185) ;  /* 0xffffffc800687947 */ /* 0x000fea000383ffff */
.L_x_116:
[----:B-1----:R1:W3:Y:S02]  /*9e80*/  SYNCS.PHASECHK.TRANS64.TRYWAIT P1, [R0+URZ+0x80], R3 ;  /* 0x00008003000075a7 */ /* 0x0022e400080211ff */
[----:B---3--:R-:W-:Y:S05]  /*9e90*/  @!P1 NANOSLEEP.SYNCS 0x989680 ;  /* 0x009896800000995d */ /* 0x008fea0003900000 */
[----:B------:R-:W3:Y:S02]  /*9ea0*/  @!P1 SYNCS.PHASECHK.TRANS64 P1, [R0+URZ+0x80], R3 ;  /* 0x00008003000095a7 */ /* 0x000ee400080210ff */
[----:B---3--:R-:W-:Y:S05]  /*9eb0*/  @!P1 BRA `(.L_x_116) ;  /* 0xfffffffc00f09947 */ /* 0x008fea000383ffff */
[----:B------:R-:W-:Y:S05]  /*9ec0*/  BRA `(.L_x_115) ;  /* 0xffffffd800087947 */ /* 0x000fea000383ffff */
.L_x_118:
[----:B-1----:R1:W4:Y:S02]  /*9ed0*/  SYNCS.PHASECHK.TRANS64.TRYWAIT P0, [R89+URZ+0xe0], R2 ;  /* 0x0000e002590075a7 */ /* 0x00232400080011ff */
[----:B----4-:R-:W-:Y:S05]  /*9ee0*/  @!P0 NANOSLEEP.SYNCS 0x989680 ;  /* 0x009896800000895d */ /* 0x010fea0003900000 */
[----:B------:R-:W4:Y:S02]  /*9ef0*/  @!P0 SYNCS.PHASECHK.TRANS64 P0, [R89+URZ+0xe0], R2 ;  /* 0x0000e002590085a7 */ /* 0x000f2400080010ff */
[----:B----4-:R-:W-:Y:S05]  /*9f00*/  @!P0 BRA `(.L_x_118) ;  /* 0xfffffffc00f08947 */ /* 0x010fea000383ffff */
[----:B------:R-:W-:Y:S05]  /*9f10*/  BRA `(.L_x_117) ;  /* 0xffffffd800407947 */ /* 0x000fea000383ffff */
.L_x_129:
[----:B--2---:R2:W4:Y:S02]  /*9f20*/  SYNCS.PHASECHK.TRANS64.TRYWAIT P0, [R2+URZ+0x80], R111 ;  /* 0x0000806f020075a7 */ /* 0x00452400080011ff */
[----:B----4-:R-:W-:Y:S05]  /*9f30*/  @!P0 NANOSLEEP.SYNCS 0x989680 ;  /* 0x009896800000895d */ /* 0x010fea0003900000 */
[----:B------:R-:W4:Y:S02]  /*9f40*/  @!P0 SYNCS.PHASECHK.TRANS64 P0, [R2+URZ+0x80], R111 ;  /* 0x0000806f020085a7 */ /* 0x000f2400080010ff */
[----:B----4-:R-:W-:Y:S05]  /*9f50*/  @!P0 BRA `(.L_x_129) ;  /* 0xfffffffc00f08947 */ /* 0x010fea000383ffff */
[----:B------:R-:W-:Y:S05]  /*9f60*/  BRA `(.L_x_128) ;  /* 0xffffffe400307947 */ /* 0x000fea000383ffff */
        .weak           $__internal_0_$__cuda_sm10x_tcgen05_guardrail_trap_col_being_dealloced_not_returned_by_alloc
        .type           $__internal_0_$__cuda_sm10x_tcgen05_guardrail_trap_col_being_dealloced_not_returned_by_alloc,@function
        .size           $__internal_0_$__cuda_sm10x_tcgen05_guardrail_trap_col_being_dealloced_not_returned_by_alloc,($__internal_1_$__cuda_sm10x_tcgen05_guardrail_trap_phase_invalid_during_alloc - $__internal_0_$__cuda_sm10x_tcgen05_guardrail_trap_col_being_dealloced_not_returned_by_alloc)
$__internal_0_$__cuda_sm10x_tcgen05_guardrail_trap_col_being_dealloced_not_returned_by_alloc:
[----:B------:R-:W-:Y:S05]  /*9f70*/  BPT.TRAP 0x1 ;  /* 0x000000040000795c */ /* 0x000fea0000300000 */
[----:B------:R-:W-:-:S04]  /*9f80*/  HFMA2 R3, -RZ, RZ, 0, 0 ;  /* 0x00000000ff037431 */ /* 0x000fc800000001ff */
[----:B------:R-:W-:Y:S05]  /*9f90*/  RET.REL.NODEC R2 `(_ZN7cutlass13device_kernelINS_4gemm6kernel13GemmUniversalIN4cute5tupleIJiiiiEEENS1_10collective13CollectiveMmaINS1_46MainloopSm100TmaUmmaWarpSpecializedBlockScaledILi8ELi2ELi2ENS5_IJNS4_1CILi8EEENSA_ILi1EEESC_EEEEENS5_IJNSA_ILi256EEENSA_ILi64EEESF_EEENS5_IJNS_12float_e2m1_tENS_13float_ue4m3_tEEEENS5_IJNS5_IJlSC_lEEENS4_6LayoutINS5_IJNS5_IJNS5_IJNSA_ILi32EEENSA_ILi4EEEEEEiEEENS5_IJNS5_IJNSA_ILi16EEESO_EEEiEEENS5_IJSC_iEEEEEENS5_IJST_NS5_IJNS5_IJNSA_ILi0EEESC_EEENSA_ILi512EEEEEENS5_IJSW_iEEEEEEEEEEESK_S13_NS4_8TiledMMAINS4_8MMA_AtomIJNS4_23SM100_MMA_MXF4_2x1SM_SSISI_SI_fSJ_Li256ELi64ELi16ELNS4_4UMMA5MajorE0ELS18_0ELNS17_7ScaleInE0ELS19_0EEEEEENSM_INS5_IJSC_SC_SC_EEENS5_IJSW_SW_SW_EEEEENS5_IJNS4_10UnderscoreES1F_S1F_EEEEENS5_IJNS4_18SM100_TMA_2SM_LOADES1I_EEENS5_IJNS4_14ComposedLayoutINS4_7SwizzleILi3ELi4ELi3EEENS4_18smem_ptr_flag_bitsILi4EEENSM_INS5_IJSB_SF_EEENS5_IJSF_SC_EEEEEEENSM_INS5_IJNS5_IJNS5_IJSP_SC_EEESS_EEESC_NS5_IJSC_SO_EEEEEENS5_IJNS5_IJNS5_IJSS_SY_EEESX_EEESW_NS5_IJSO_SY_EEEEEEEEEEEvNS4_8identityENS5_IJNS4_28SM100_TMA_2SM_LOAD_MULTICASTES24_EEES22_vS23_EENS_8epilogue10collective18CollectiveEpilogueINS27_23Sm100TmaWarpSpecializedILi3ELi2ELi32ELb1ELb0EEEJNS5_IJNSA_ILi128EEESG_SF_EEENS5_IJNSM_IS2C_SC_EENSM_ISN_SC_EEEEENS_10bfloat16_tESL_S2H_SL_NS27_6fusion15FusionCallbacksIS2B_NS2I_17LinearCombinationIS2H_fS2H_fLNS_15FloatRoundStyleE2EEES2D_S2G_JEEENS4_5SM1004TMEM4LOAD26SM100_TMEM_LOAD_32dp32b32xENS4_13SM90_TMA_LOADENS1K_INS1L_ILi2ELi4ELi3EEENS1N_ILi16EEENSM_INS5_IJSB_SN_EEENS5_IJSN_SC_EEEEEEENS4_39AutoVectorizingCopyWithAssumedAlignmentILi128EEENS4_14SM90_TMA_STOREES2Y_S30_S30_EEEvvEEEEvNT_6ParamsE) ;  /* 0xffffff6002187950 */ /* 0x000fea0003c3ffff */
        .weak           $__internal_1_$__cuda_sm10x_tcgen05_guardrail_trap_phase_invalid_during_alloc
        .type           $__internal_1_$__cuda_sm10x_tcgen05_guardrail_trap_phase_invalid_during_alloc,@function
        .size           $__internal_1_$__cuda_sm10x_tcgen05_guardrail_trap_phase_invalid_during_alloc,($__internal_2_$__cuda_sm10x_tcgen05_guardrail_trap_unallocated_columns_being_dealloced - $__internal_1_$__cuda_sm10x_tcgen05_guardrail_trap_phase_invalid_during_alloc)
$__internal_1_$__cuda_sm10x_tcgen05_guardrail_trap_phase_invalid_during_alloc:
[----:B------:R-:W-:Y:S05]  /*9fa0*/  BPT.TRAP 0x1 ;  /* 0x000000040000795c */ /* 0x000fea0000300000 */
[----:B------:R-:W-:-:S04]  /*9fb0*/  MOV R7, 0x0 ;  /* 0x0000000000077802 */ /* 0x000fc80000000f00 */
[----:B------:R-:W-:Y:S05]  /*9fc0*/  RET.REL.NODEC R6 `(_ZN7cutlass13device_kernelINS_4gemm6kernel13GemmUniversalIN4cute5tupleIJiiiiEEENS1_10collective13CollectiveMmaINS1_46MainloopSm100TmaUmmaWarpSpecializedBlockScaledILi8ELi2ELi2ENS5_IJNS4_1CILi8EEENSA_ILi1EEESC_EEEEENS5_IJNSA_ILi256EEENSA_ILi64EEESF_EEENS5_IJNS_12float_e2m1_tENS_13float_ue4m3_tEEEENS5_IJNS5_IJlSC_lEEENS4_6LayoutINS5_IJNS5_IJNS5_IJNSA_ILi32EEENSA_ILi4EEEEEEiEEENS5_IJNS5_IJNSA_ILi16EEESO_EEEiEEENS5_IJSC_iEEEEEENS5_IJST_NS5_IJNS5_IJNSA_ILi0EEESC_EEENSA_ILi512EEEEEENS5_IJSW_iEEEEEEEEEEESK_S13_NS4_8TiledMMAINS4_8MMA_AtomIJNS4_23SM100_MMA_MXF4_2x1SM_SSISI_SI_fSJ_Li256ELi64ELi16ELNS4_4UMMA5MajorE0ELS18_0ELNS17_7ScaleInE0ELS19_0EEEEEENSM_INS5_IJSC_SC_SC_EEENS5_IJSW_SW_SW_EEEEENS5_IJNS4_10UnderscoreES1F_S1F_EEEEENS5_IJNS4_18SM100_TMA_2SM_LOADES1I_EEENS5_IJNS4_14ComposedLayoutINS4_7SwizzleILi3ELi4ELi3EEENS4_18smem_ptr_flag_bitsILi4EEENSM_INS5_IJSB_SF_EEENS5_IJSF_SC_EEEEEEENSM_INS5_IJNS5_IJNS5_IJSP_SC_EEESS_EEESC_NS5_IJSC_SO_EEEEEENS5_IJNS5_IJNS5_IJSS_SY_EEESX_EEESW_NS5_IJSO_SY_EEEEEEEEEEEvNS4_8identityENS5_IJNS4_28SM100_TMA_2SM_LOAD_MULTICASTES24_EEES22_vS23_EENS_8epilogue10collective18CollectiveEpilogueINS27_23Sm100TmaWarpSpecializedILi3ELi2ELi32ELb1ELb0EEEJNS5_IJNSA_ILi128EEESG_SF_EEENS5_IJNSM_IS2C_SC_EENSM_ISN_SC_EEEEENS_10bfloat16_tESL_S2H_SL_NS27_6fusion15FusionCallbacksIS2B_NS2I_17LinearCombinationIS2H_fS2H_fLNS_15FloatRoundStyleE2EEES2D_S2G_JEEENS4_5SM1004TMEM4LOAD26SM100_TMEM_LOAD_32dp32b32xENS4_13SM90_TMA_LOADENS1K_INS1L_ILi2ELi4ELi3EEENS1N_ILi16EEENSM_INS5_IJSB_SN_EEENS5_IJSN_SC_EEEEEEENS4_39AutoVectorizingCopyWithAssumedAlignmentILi128EEENS4_14SM90_TMA_STOREES2Y_S30_S30_EEEvvEEEEvNT_6ParamsE) ;  /* 0xffffff60060c7950 */ /* 0x000fea0003c3ffff */
        .weak           $__internal_2_$__cuda_sm10x_tcgen05_guardrail_trap_unallocated_columns_being_dealloced
        .type           $__internal_2_$__cuda_sm10x_tcgen05_guardrail_trap_unallocated_columns_being_dealloced,@function
        .size           $__internal_2_$__cuda_sm10x_tcgen05_guardrail_trap_unallocated_columns_being_dealloced,(.L_x_187 - $__internal_2_$__cuda_sm10x_tcgen05_guardrail_trap_unallocated_columns_being_dealloced)
$__internal_2_$__cuda_sm10x_tcgen05_guardrail_trap_unallocated_columns_being_dealloced:
[----:B------:R-:W-:Y:S05]  /*9fd0*/  BPT.TRAP 0x1 ;  /* 0x000000040000795c */ /* 0x000fea0000300000 */
[----:B------:R-:W-:-:S04]  /*9fe0*/  HFMA2 R3, -RZ, RZ, 0, 0 ;  /* 0x00000000ff037431 */ /* 0x000fc800000001ff */
[----:B------:R-:W-:Y:S05]  /*9ff0*/  RET.REL.NODEC R2 `(_ZN7cutlass13device_kernelINS_4gemm6kernel13GemmUniversalIN4cute5tupleIJiiiiEEENS1_10collective13CollectiveMmaINS1_46MainloopSm100TmaUmmaWarpSpecializedBlockScaledILi8ELi2ELi2ENS5_IJNS4_1CILi8EEENSA_ILi1EEESC_EEEEENS5_IJNSA_ILi256EEENSA_ILi64EEESF_EEENS5_IJNS_12float_e2m1_tENS_13float_ue4m3_tEEEENS5_IJNS5_IJlSC_lEEENS4_6LayoutINS5_IJNS5_IJNS5_IJNSA_ILi32EEENSA_ILi4EEEEEEiEEENS5_IJNS5_IJNSA_ILi16EEESO_EEEiEEENS5_IJSC_iEEEEEENS5_IJST_NS5_IJNS5_IJNSA_ILi0EEESC_EEENSA_ILi512EEEEEENS5_IJSW_iEEEEEEEEEEESK_S13_NS4_8TiledMMAINS4_8MMA_AtomIJNS4_23SM100_MMA_MXF4_2x1SM_SSISI_SI_fSJ_Li256ELi64ELi16ELNS4_4UMMA5MajorE0ELS18_0ELNS17_7ScaleInE0ELS19_0EEEEEENSM_INS5_IJSC_SC_SC_EEENS5_IJSW_SW_SW_EEEEENS5_IJNS4_10UnderscoreES1F_S1F_EEEEENS5_IJNS4_18SM100_TMA_2SM_LOADES1I_EEENS5_IJNS4_14ComposedLayoutINS4_7SwizzleILi3ELi4ELi3EEENS4_18smem_ptr_flag_bitsILi4EEENSM_INS5_IJSB_SF_EEENS5_IJSF_SC_EEEEEEENSM_INS5_IJNS5_IJNS5_IJSP_SC_EEESS_EEESC_NS5_IJSC_SO_EEEEEENS5_IJNS5_IJNS5_IJSS_SY_EEESX_EEESW_NS5_IJSO_SY_EEEEEEEEEEEvNS4_8identityENS5_IJNS4_28SM100_TMA_2SM_LOAD_MULTICASTES24_EEES22_vS23_EENS_8epilogue10collective18CollectiveEpilogueINS27_23Sm100TmaWarpSpecializedILi3ELi2ELi32ELb1ELb0EEEJNS5_IJNSA_ILi128EEESG_SF_EEENS5_IJNSM_IS2C_SC_EENSM_ISN_SC_EEEEENS_10bfloat16_tESL_S2H_SL_NS27_6fusion15FusionCallbacksIS2B_NS2I_17LinearCombinationIS2H_fS2H_fLNS_15FloatRoundStyleE2EEES2D_S2G_JEEENS4_5SM1004TMEM4LOAD26SM100_TMEM_LOAD_32dp32b32xENS4_13SM90_TMA_LOADENS1K_INS1L_ILi2ELi4ELi3EEENS1N_ILi16EEENSM_INS5_IJSB_SN_EEENS5_IJSN_SC_EEEEEEENS4_39AutoVectorizingCopyWithAssumedAlignmentILi128EEENS4_14SM90_TMA_STOREES2Y_S30_S30_EEEvvEEEEvNT_6ParamsE) ;  /* 0xffffff6002007950 */ /* 0x000fea0003c3ffff */
.L_x_186:
[----:B------:R-:W-:-:S00]  /*a000*/  BRA `(.L_x_186) ;  /* 0xfffffffc00fc7947 */ /* 0x000fc0000383ffff */
[----:B------:R-:W-:-:S00]  /*a010*/  NOP ;  /* 0x0000000000007918 */ /* 0x000fc00000000000 */
        /* <DEDUP_REMOVED lines=14> */
.L_x_187:


//--------------------- .nv.global.init           --------------------------
	.section	.nv.global.init,"aw",@progbits
.nv.global.init:
	.type		$str$29,@object
	.size		$str$29,($str$30 - $str$29)
$str$29:
        /*0000*/ 	.byte	0x28, 0x61, 0x64, 0x64, 0x72, 0x65, 0x73, 0x73, 0x20, 0x26, 0x20, 0x6d, 0x61, 0x73, 0x6b, 0x29
        /*0010*/ 	.byte	0x20, 0x3d, 0x3d, 0x20, 0x30, 0x00
	.type		$str$30,@object
	.size		$str$30,($str$26 - $str$30)
$str$30:
        /*0016*/ 	.byte	0x2f, 0x74, 0x6d, 0x70, 0x2f, 0x63, 0x75, 0x74, 0x6c, 0x61, 0x73, 0x73, 0x5f, 0x73, 0x77, 0x65
        /*0026*/ 	.byte	0x65, 0x70, 0x5f, 0x73, 0x72, 0x63, 0x2f, 0x69, 0x6e, 0x63, 0x6c, 0x75, 0x64, 0x65, 0x2f, 0x63
        /*0036*/ 	.byte	0x75, 0x74, 0x65, 0x2f, 0x70, 0x6f, 0x69, 0x6e, 0x74, 0x65, 0x72, 0x5f, 0x66, 0x6c, 0x61, 0x67
        /*0046*/ 	.byte	0x67, 0x65, 0x64, 0x2e, 0x68, 0x70, 0x70, 0x00
	.type		$str$26,@object
	.size		$str$26,($str$25 - $str$26)
$str$26:
        /*004e*/ 	.byte	0x2f, 0x74, 0x6d, 0x70, 0x2f, 0x63, 0x75, 0x74, 0x6c, 0x61, 0x73, 0x73, 0x5f, 0x73, 0x77, 0x65
        /*005e*/ 	.byte	0x65, 0x70, 0x5f, 0x73, 0x72, 0x63, 0x2f, 0x69, 0x6e, 0x63, 0x6c, 0x75, 0x64, 0x65, 0x2f, 0x63
        /*006e*/ 	.byte	0x75, 0x74, 0x65, 0x2f, 0x61, 0x74, 0x6f, 0x6d, 0x2f, 0x63, 0x6f, 0x70, 0x79, 0x5f, 0x74, 0x72
        /*007e*/ 	.byte	0x61, 0x69, 0x74, 0x73, 0x5f, 0x73, 0x6d, 0x31, 0x30, 0x30, 0x2e, 0x68, 0x70, 0x70, 0x00
	.type		$str$25,@object
	.size		$str$25,(__unnamed_1 - $str$25)
$str$25:
        /*008d*/ 	.byte	0x28, 0x28, 0x75, 0x69, 0x6e, 0x74, 0x33, 0x32, 0x5f, 0x74, 0x28, 0x74, 0x68, 0x72, 0x65, 0x61
        /*009d*/ 	.byte	0x64, 0x49, 0x64, 0x78, 0x2e, 0x78, 0x29, 0x20, 0x2f, 0x20, 0x33, 0x32, 0x29, 0x20, 0x25, 0x20
        /*00ad*/ 	.byte	0x34, 0x29, 0x20, 0x3d, 0x3d, 0x20, 0x28, 0x28, 0x28, 0x74, 0x6d, 0x65, 0x6d, 0x5f, 0x61, 0x64
        /*00bd*/ 	.byte	0x64, 0x72, 0x20, 0x3e, 0x3e, 0x20, 0x31, 0x36, 0x29, 0x20, 0x2f, 0x20, 0x33, 0x32, 0x29, 0x20
        /*00cd*/ 	.byte	0x25, 0x20, 0x34, 0x29, 0x00
	.type		__unnamed_1,@object
	.size		__unnamed_1,(__unnamed_2 - __unnamed_1)
__unnamed_1:
        /*00d2*/ 	.byte	0x61, 0x75, 0x74, 0x6f, 0x20, 0x63, 0x75, 0x74, 0x65, 0x3a, 0x3a, 0x61, 0x73, 0x5f, 0x70, 0x6f
        /* <DEDUP_REMOVED lines=24> */
        /*0262*/ 	.byte	0x34, 0x30, 0x39, 0x36, 0x3e, 0x3e, 0x3e, 0x3e, 0x5d, 0x00
	.type		__unnamed_2,@object
	.size		__unnamed_2,(.L_2 - __unnamed_2)
__unnamed_2:
        /* <DEDUP_REMOVED lines=42> */
        /*050c*/ 	.byte	0x3e, 0x3e, 0x5d, 0x00
.L_2:


//--------------------- .nv.shared._ZN7cutlass13device_kernelINS_4gemm6kernel13GemmUniversalIN4cute5tupleIJiiiiEEENS1_10collective13CollectiveMmaINS1_46MainloopSm100TmaUmmaWarpSpecializedBlockScaledILi8ELi2ELi2ENS5_IJNS4_1CILi8EEENSA_ILi1EEESC_EEEEENS5_IJNSA_ILi256EEENSA_ILi64EEESF_EEENS5_IJNS_12float_e2m1_tENS_13float_ue4m3_tEEEENS5_IJNS5_IJlSC_lEEENS4_6LayoutINS5_IJNS5_IJNS5_IJNSA_ILi32EEENSA_ILi4EEEEEEiEEENS5_IJNS5_IJNSA_ILi16EEESO_EEEiEEENS5_IJSC_iEEEEEENS5_IJST_NS5_IJNS5_IJNSA_ILi0EEESC_EEENSA_ILi512EEEEEENS5_IJSW_iEEEEEEEEEEESK_S13_NS4_8TiledMMAINS4_8MMA_AtomIJNS4_23SM100_MMA_MXF4_2x1SM_SSISI_SI_fSJ_Li256ELi64ELi16ELNS4_4UMMA5MajorE0ELS18_0ELNS17_7ScaleInE0ELS19_0EEEEEENSM_INS5_IJSC_SC_SC_EEENS5_IJSW_SW_SW_EEEEENS5_IJNS4_10UnderscoreES1F_S1F_EEEEENS5_IJNS4_18SM100_TMA_2SM_LOADES1I_EEENS5_IJNS4_14ComposedLayoutINS4_7SwizzleILi3ELi4ELi3EEENS4_18smem_ptr_flag_bitsILi4EEENSM_INS5_IJSB_SF_EEENS5_IJSF_SC_EEEEEEENSM_INS5_IJNS5_IJNS5_IJSP_SC_EEESS_EEESC_NS5_IJSC_SO_EEEEEENS5_IJNS5_IJNS5_IJSS_SY_EEESX_EEESW_NS5_IJSO_SY_EEEEEEEEEEEvNS4_8identityENS5_IJNS4_28SM100_TMA_2SM_LOAD_MULTICASTES24_EEES22_vS23_EENS_8epilogue10collective18CollectiveEpilogueINS27_23Sm100TmaWarpSpecializedILi3ELi2ELi32ELb1ELb0EEEJNS5_IJNSA_ILi128EEESG_SF_EEENS5_IJNSM_IS2C_SC_EENSM_ISN_SC_EEEEENS_10bfloat16_tESL_S2H_SL_NS27_6fusion15FusionCallbacksIS2B_NS2I_17LinearCombinationIS2H_fS2H_fLNS_15FloatRoundStyleE2EEES2D_S2G_JEEENS4_5SM1004TMEM4LOAD26SM100_TMEM_LOAD_32dp32b32xENS4_13SM90_TMA_LOADENS1K_INS1L_ILi2ELi4ELi3EEENS1N_ILi16EEENSM_INS5_IJSB_SN_EEENS5_IJSN_SC_EEEEEEENS4_39AutoVectorizingCopyWithAssumedAlignmentILi128EEENS4_14SM90_TMA_STOREES2Y_S30_S30_EEEvvEEEEvNT_6ParamsE --------------------------
	.section	.nv.shared._ZN7cutlass13device_kernelINS_4gemm6kernel13GemmUniversalIN4cute5tupleIJiiiiEEENS1_10collective13CollectiveMmaINS1_46MainloopSm100TmaUmmaWarpSpecializedBlockScaledILi8ELi2ELi2ENS5_IJNS4_1CILi8EEENSA_ILi1EEESC_EEEEENS5_IJNSA_ILi256EEENSA_ILi64EEESF_EEENS5_IJNS_12float_e2m1_tENS_13float_ue4m3_tEEEENS5_IJNS5_IJlSC_lEEENS4_6LayoutINS5_IJNS5_IJNS5_IJNSA_ILi32EEENSA_ILi4EEEEEEiEEENS5_IJNS5_IJNSA_ILi16EEESO_EEEiEEENS5_IJSC_iEEEEEENS5_IJST_NS5_IJNS5_IJNSA_ILi0EEESC_EEENSA_ILi512EEEEEENS5_IJSW_iEEEEEEEEEEESK_S13_NS4_8TiledMMAINS4_8MMA_AtomIJNS4_23SM100_MMA_MXF4_2x1SM_SSISI_SI_fSJ_Li256ELi64ELi16ELNS4_4UMMA5MajorE0ELS18_0ELNS17_7ScaleInE0ELS19_0EEEEEENSM_INS5_IJSC_SC_SC_EEENS5_IJSW_SW_SW_EEEEENS5_IJNS4_10UnderscoreES1F_S1F_EEEEENS5_IJNS4_18SM100_TMA_2SM_LOADES1I_EEENS5_IJNS4_14ComposedLayoutINS4_7SwizzleILi3ELi4ELi3EEENS4_18smem_ptr_flag_bitsILi4EEENSM_INS5_IJSB_SF_EEENS5_IJSF_SC_EEEEEEENSM_INS5_IJNS5_IJNS5_IJSP_SC_EEESS_EEESC_NS5_IJSC_SO_EEEEEENS5_IJNS5_IJNS5_IJSS_SY_EEESX_EEESW_NS5_IJSO_SY_EEEEEEEEEEEvNS4_8identityENS5_IJNS4_28SM100_TMA_2SM_LOAD_MULTICASTES24_EEES22_vS23_EENS_8epilogue10collective18CollectiveEpilogueINS27_23Sm100TmaWarpSpecializedILi3ELi2ELi32ELb1ELb0EEEJNS5_IJNSA_ILi128EEESG_SF_EEENS5_IJNSM_IS2C_SC_EENSM_ISN_SC_EEEEENS_10bfloat16_tESL_S2H_SL_NS27_6fusion15FusionCallbacksIS2B_NS2I_17LinearCombinationIS2H_fS2H_fLNS_15FloatRoundStyleE2EEES2D_S2G_JEEENS4_5SM1004TMEM4LOAD26SM100_TMEM_LOAD_32dp32b32xENS4_13SM90_TMA_LOADENS1K_INS1L_ILi2ELi4ELi3EEENS1N_ILi16EEENSM_INS5_IJSB_SN_EEENS5_IJSN_SC_EEEEEEENS4_39AutoVectorizingCopyWithAssumedAlignmentILi128EEENS4_14SM90_TMA_STOREES2Y_S30_S30_EEEvvEEEEvNT_6ParamsE,"aw",@nobits
	.sectionflags	@""
	.align	16
	.zero		1024


//--------------------- .nv.shared.reserved.0     --------------------------
	.section	.nv.shared.reserved.0,"aw",@nobits
	.weak		__nv_reservedSMEM_offset_0_alias
	.size		__nv_reservedSMEM_offset_0_alias, 0, 64
	.other		__nv_reservedSMEM_offset_0_alias,@"STO_CUDA_RESERVED_SHARED STV_DEFAULT"
__nv_reservedSMEM_offset_0_alias:
	.zero		0
.nv.shared.reserved.0:
	.zero		64
	.weak		__nv_reservedSMEM_tcgen05_partition
	.type		__nv_reservedSMEM_tcgen05_partition,@object
	.size		__nv_reservedSMEM_tcgen05_partition,(.L_0 - __nv_reservedSMEM_tcgen05_partition)
__nv_reservedSMEM_tcgen05_partition:
	.zero		32
.L_0:


//--------------------- .nv.global                --------------------------
	.section	.nv.global,"aw",@nobits
.nv.global:
	.type		_ZN40_INTERNAL_93f9607d_4_k_cu_57deb798_267514cute1_E,@object
	.size		_ZN40_INTERNAL_93f9607d_4_k_cu_57deb798_267514cute1_E,(_ZN40_INTERNAL_93f9607d_4_k_cu_57deb798_267514cuda3std3__45__cpo6cbeginE - _ZN40_INTERNAL_93f9607d_4_k_cu_57deb798_267514cute1_E)
_ZN40_INTERNAL_93f9607d_4_k_cu_57deb798_267514cute1_E:
	.zero		1
	.type		_ZN40_INTERNAL_93f9607d_4_k_cu_57deb798_267514cuda3std3__45__cpo6cbeginE,@object
	.size		_ZN40_INTERNAL_93f9607d_4_k_cu_57deb798_267514cuda3std3__45__cpo6cbeginE,(_ZN40_INTERNAL_93f9607d_4_k_cu_57deb798_267514cuda3std3__48in_placeE - _ZN40_INTERNAL_93f9607d_4_k_cu_57deb798_267514cuda3std3__45__cpo6cbeginE)
_ZN40_INTERNAL_93f9607d_4_k_cu_57deb798_267514cuda3std3__45__cpo6cbeginE:
	.zero		1
	.type		_ZN40_INTERNAL_93f9607d_4_k_cu_57deb798_267514cuda3std3__48in_placeE,@object
	.size		_ZN40_INTERNAL_93f9607d_4_k_cu_57deb798_267514cuda3std3__48in_placeE,(_ZN40_INTERNAL_93f9607d_4_k_cu_57deb798_267514cuda3std6ranges3__45__cpo9iter_moveE - _ZN40_INTERNAL_93f9607d_4_k_cu_57deb798_267514cuda3std3__48in_placeE)
_ZN40_INTERNAL_93f9607d_4_k_cu_57deb798_267514cuda3std3__48in_placeE:
	.zero		1
	.type		_ZN40_INTERNAL_93f9607d_4_k_cu_57deb798_267514cuda3std6ranges3__45__cpo9iter_moveE,@object
	.size		_ZN40_INTERNAL_93f9607d_4_k_cu_57deb798_267514cuda3std6ranges3__45__cpo9iter_moveE,(_ZN40_INTERNAL_93f9607d_4_k_cu_57deb798_267514cuda3std3__45__cpo5beginE - _ZN40_INTERNAL_93f9607d_4_k_cu_57deb798_267514cuda3std6ranges3__45__cpo9iter_moveE)
_ZN40_INTERNAL_93f9607d_4_k_cu_57deb798_267514cuda3std6ranges3__45__cpo9iter_moveE:
	.zero		1
	.type		_ZN40_INTERNAL_93f9607d_4_k_cu_57deb798_267514cuda3std3__45__cpo5beginE,@object
	.size		_ZN40_INTERNAL_93f9607d_4_k_cu_57deb798_267514cuda3std3__45__cpo5beginE,(_ZN40_INTERNAL_93f9607d_4_k_cu_57deb798_267514cuda3std3__442_GLOBAL__N__93f9607d_4_k_cu_57deb798_267516ignoreE - _ZN40_INTERNAL_93f9607d_4_k_cu_57deb798_267514cuda3std3__45__cpo5beginE)
_ZN40_INTERNAL_93f9607d_4_k_cu_57deb798_267514cuda3std3__45__cpo5beginE:
	.zero		1
	.type		_ZN40_INTERNAL_93f9607d_4_k_cu_57deb798_267514cuda3std3__442_GLOBAL__N__93f9607d_4_k_cu_57deb798_267516ignoreE,@object
	.size		_ZN40_INTERNAL_93f9607d_4_k_cu_57deb798_267514cuda3std3__442_GLOBAL__N__93f9607d_4_k_cu_57deb798_267516ignoreE,(_ZN40_INTERNAL_93f9607d_4_k_cu_57deb798_267514cute7productE - _ZN40_INTERNAL_93f9607d_4_k_cu_57deb798_267514cuda3std3__442_GLOBAL__N__93f9607d_4_k_cu_57deb798_267516ignoreE)
_ZN40_INTERNAL_93f9607d_4_k_cu_57deb798_267514cuda3std3__442_GLOBAL__N__93f9607d_4_k_cu_57deb798_267516ignoreE:
	.zero		1
	.type		_ZN40_INTERNAL_93f9607d_4_k_cu_57deb798_267514cute7productE,@object
	.size		_ZN40_INTERNAL_93f9607d_4_k_cu_57deb798_267514cute7productE,(_ZN40_INTERNAL_93f9607d_4_k_cu_57deb798_267514cuda3std3__45__cpo3endE - _ZN40_INTERNAL_93f9607d_4_k_cu_57deb798_267514cute7productE)
_ZN40_INTERNAL_93f9607d_4_k_cu_57deb798_267514cute7productE:
	.zero		1
	.type		_ZN40_INTERNAL_93f9607d_4_k_cu_57deb798_267514cuda3std3__45__cpo3endE,@object
	.size		_ZN40_INTERNAL_93f9607d_4_k_cu_57deb798_267514cuda3std3__45__cpo3endE,(_ZN40_INTERNAL_93f9607d_4_k_cu_57deb798_267514cuda3std3__419piecewise_constructE - _ZN40_INTERNAL_93f9607d_4_k_cu_57deb798_267514cuda3std3__45__cpo3endE)
_ZN40_INTERNAL_93f9607d_4_k_cu_57deb798_267514cuda3std3__45__cpo3endE:
	.zero		1
	.type		_ZN40_INTERNAL_93f9607d_4_k_cu_57deb798_267514cuda3std3__419piecewise_constructE,@object
	.size		_ZN40_INTERNAL_93f9607d_4_k_cu_57deb798_267514cuda3std3__419piecewise_constructE,(_ZN40_INTERNAL_93f9607d_4_k_cu_57deb798_267514cuda3std3__45__cpo4cendE - _ZN40_INTERNAL_93f9607d_4_k_cu_57deb798_267514cuda3std3__419piecewise_constructE)
_ZN40_INTERNAL_93f9607d_4_k_cu_57deb798_267514cuda3std3__419piecewise_constructE:
	.zero		1
	.type		_ZN40_INTERNAL_93f9607d_4_k_cu_57deb798_267514cuda3std3__45__cpo4cendE,@object
	.size		_ZN40_INTERNAL_93f9607d_4_k_cu_57deb798_267514cuda3std3__45__cpo4cendE,(_ZN40_INTERNAL_93f9607d_4_k_cu_57deb798_267514cuda3std6ranges3__45__cpo4swapE - _ZN40_INTERNAL_93f9607d_4_k_cu_57deb798_267514cuda3std3__45__cpo4cendE)
_ZN40_INTERNAL_93f9607d_4_k_cu_57deb798_267514cuda3std3__45__cpo4cendE:
	.zero		1
	.type		_ZN40_INTERNAL_93f9607d_4_k_cu_57deb798_267514cuda3std6ranges3__45__cpo4swapE,@object
	.size		_ZN40_INTERNAL_93f9607d_4_k_cu_57deb798_267514cuda3std6ranges3__45__cpo4swapE,(.L_10 - _ZN40_INTERNAL_93f9607d_4_k_cu_57deb798_267514cuda3std6ranges3__45__cpo4swapE)
_ZN40_INTERNAL_93f9607d_4_k_cu_57deb798_267514cuda3std6ranges3__45__cpo4swapE:
	.zero		1
.L_10:


//--------------------- .nv.constant0._ZN7cutlass13device_kernelINS_4gemm6kernel13GemmUniversalIN4cute5tupleIJiiiiEEENS1_10collective13CollectiveMmaINS1_46MainloopSm100TmaUmmaWarpSpecializedBlockScaledILi8ELi2ELi2ENS5_IJNS4_1CILi8EEENSA_ILi1EEESC_EEEEENS5_IJNSA_ILi256EEENSA_ILi64EEESF_EEENS5_IJNS_12float_e2m1_tENS_13float_ue4m3_tEEEENS5_IJNS5_IJlSC_lEEENS4_6LayoutINS5_IJNS5_IJNS5_IJNSA_ILi32EEENSA_ILi4EEEEEEiEEENS5_IJNS5_IJNSA_ILi16EEESO_EEEiEEENS5_IJSC_iEEEEEENS5_IJST_NS5_IJNS5_IJNSA_ILi0EEESC_EEENSA_ILi512EEEEEENS5_IJSW_iEEEEEEEEEEESK_S13_NS4_8TiledMMAINS4_8MMA_AtomIJNS4_23SM100_MMA_MXF4_2x1SM_SSISI_SI_fSJ_Li256ELi64ELi16ELNS4_4UMMA5MajorE0ELS18_0ELNS17_7ScaleInE0ELS19_0EEEEEENSM_INS5_IJSC_SC_SC_EEENS5_IJSW_SW_SW_EEEEENS5_IJNS4_10UnderscoreES1F_S1F_EEEEENS5_IJNS4_18SM100_TMA_2SM_LOADES1I_EEENS5_IJNS4_14ComposedLayoutINS4_7SwizzleILi3ELi4ELi3EEENS4_18smem_ptr_flag_bitsILi4EEENSM_INS5_IJSB_SF_EEENS5_IJSF_SC_EEEEEEENSM_INS5_IJNS5_IJNS5_IJSP_SC_EEESS_EEESC_NS5_IJSC_SO_EEEEEENS5_IJNS5_IJNS5_IJSS_SY_EEESX_EEESW_NS5_IJSO_SY_EEEEEEEEEEEvNS4_8identityENS5_IJNS4_28SM100_TMA_2SM_LOAD_MULTICASTES24_EEES22_vS23_EENS_8epilogue10collective18CollectiveEpilogueINS27_23Sm100TmaWarpSpecializedILi3ELi2ELi32ELb1ELb0EEEJNS5_IJNSA_ILi128EEESG_SF_EEENS5_IJNSM_IS2C_SC_EENSM_ISN_SC_EEEEENS_10bfloat16_tESL_S2H_SL_NS27_6fusion15FusionCallbacksIS2B_NS2I_17LinearCombinationIS2H_fS2H_fLNS_15FloatRoundStyleE2EEES2D_S2G_JEEENS4_5SM1004TMEM4LOAD26SM100_TMEM_LOAD_32dp32b32xENS4_13SM90_TMA_LOADENS1K_INS1L_ILi2ELi4ELi3EEENS1N_ILi16EEENSM_INS5_IJSB_SN_EEENS5_IJSN_SC_EEEEEEENS4_39AutoVectorizingCopyWithAssumedAlignmentILi128EEENS4_14SM90_TMA_STOREES2Y_S30_S30_EEEvvEEEEvNT_6ParamsE --------------------------
	.section	.nv.constant0._ZN7cutlass13device_kernelINS_4gemm6kernel13GemmUniversalIN4cute5tupleIJiiiiEEENS1_10collective13CollectiveMmaINS1_46MainloopSm100TmaUmmaWarpSpecializedBlockScaledILi8ELi2ELi2ENS5_IJNS4_1CILi8EEENSA_ILi1EEESC_EEEEENS5_IJNSA_ILi256EEENSA_ILi64EEESF_EEENS5_IJNS_12float_e2m1_tENS_13float_ue4m3_tEEEENS5_IJNS5_IJlSC_lEEENS4_6LayoutINS5_IJNS5_IJNS5_IJNSA_ILi32EEENSA_ILi4EEEEEEiEEENS5_IJNS5_IJNSA_ILi16EEESO_EEEiEEENS5_IJSC_iEEEEEENS5_IJST_NS5_IJNS5_IJNSA_ILi0EEESC_EEENSA_ILi512EEEEEENS5_IJSW_iEEEEEEEEEEESK_S13_NS4_8TiledMMAINS4_8MMA_AtomIJNS4_23SM100_MMA_MXF4_2x1SM_SSISI_SI_fSJ_Li256ELi64ELi16ELNS4_4UMMA5MajorE0ELS18_0ELNS17_7ScaleInE0ELS19_0EEEEEENSM_INS5_IJSC_SC_SC_EEENS5_IJSW_SW_SW_EEEEENS5_IJNS4_10UnderscoreES1F_S1F_EEEEENS5_IJNS4_18SM100_TMA_2SM_LOADES1I_EEENS5_IJNS4_14ComposedLayoutINS4_7SwizzleILi3ELi4ELi3EEENS4_18smem_ptr_flag_bitsILi4EEENSM_INS5_IJSB_SF_EEENS5_IJSF_SC_EEEEEEENSM_INS5_IJNS5_IJNS5_IJSP_SC_EEESS_EEESC_NS5_IJSC_SO_EEEEEENS5_IJNS5_IJNS5_IJSS_SY_EEESX_EEESW_NS5_IJSO_SY_EEEEEEEEEEEvNS4_8identityENS5_IJNS4_28SM100_TMA_2SM_LOAD_MULTICASTES24_EEES22_vS23_EENS_8epilogue10collective18CollectiveEpilogueINS27_23Sm100TmaWarpSpecializedILi3ELi2ELi32ELb1ELb0EEEJNS5_IJNSA_ILi128EEESG_SF_EEENS5_IJNSM_IS2C_SC_EENSM_ISN_SC_EEEEENS_10bfloat16_tESL_S2H_SL_NS27_6fusion15FusionCallbacksIS2B_NS2I_17LinearCombinationIS2H_fS2H_fLNS_15FloatRoundStyleE2EEES2D_S2G_JEEENS4_5SM1004TMEM4LOAD26SM100_TMEM_LOAD_32dp32b32xENS4_13SM90_TMA_LOADENS1K_INS1L_ILi2ELi4ELi3EEENS1N_ILi16EEENSM_INS5_IJSB_SN_EEENS5_IJSN_SC_EEEEEEENS4_39AutoVectorizingCopyWithAssumedAlignmentILi128EEENS4_14SM90_TMA_STOREES2Y_S30_S30_EEEvvEEEEvNT_6ParamsE,"a",@progbits
	.sectionflags	@""
	.align	4
.nv.constant0._ZN7cutlass13device_kernelINS_4gemm6kernel13GemmUniversalIN4cute5tupleIJiiiiEEENS1_10collective13CollectiveMmaINS1_46MainloopSm100TmaUmmaWarpSpecializedBlockScaledILi8ELi2ELi2ENS5_IJNS4_1CILi8EEENSA_ILi1EEESC_EEEEENS5_IJNSA_ILi256EEENSA_ILi64EEESF_EEENS5_IJNS_12float_e2m1_tENS_13float_ue4m3_tEEEENS5_IJNS5_IJlSC_lEEENS4_6LayoutINS5_IJNS5_IJNS5_IJNSA_ILi32EEENSA_ILi4EEEEEEiEEENS5_IJNS5_IJNSA_ILi16EEESO_EEEiEEENS5_IJSC_iEEEEEENS5_IJST_NS5_IJNS5_IJNSA_ILi0EEESC_EEENSA_ILi512EEEEEENS5_IJSW_iEEEEEEEEEEESK_S13_NS4_8TiledMMAINS4_8MMA_AtomIJNS4_23SM100_MMA_MXF4_2x1SM_SSISI_SI_fSJ_Li256ELi64ELi16ELNS4_4UMMA5MajorE0ELS18_0ELNS17_7ScaleInE0ELS19_0EEEEEENSM_INS5_IJSC_SC_SC_EEENS5_IJSW_SW_SW_EEEEENS5_IJNS4_10UnderscoreES1F_S1F_EEEEENS5_IJNS4_18SM100_TMA_2SM_LOADES1I_EEENS5_IJNS4_14ComposedLayoutINS4_7SwizzleILi3ELi4ELi3EEENS4_18smem_ptr_flag_bitsILi4EEENSM_INS5_IJSB_SF_EEENS5_IJSF_SC_EEEEEEENSM_INS5_IJNS5_IJNS5_IJSP_SC_EEESS_EEESC_NS5_IJSC_SO_EEEEEENS5_IJNS5_IJNS5_IJSS_SY_EEESX_EEESW_NS5_IJSO_SY_EEEEEEEEEEEvNS4_8identityENS5_IJNS4_28SM100_TMA_2SM_LOAD_MULTICASTES24_EEES22_vS23_EENS_8epilogue10collective18CollectiveEpilogueINS27_23Sm100TmaWarpSpecializedILi3ELi2ELi32ELb1ELb0EEEJNS5_IJNSA_ILi128EEESG_SF_EEENS5_IJNSM_IS2C_SC_EENSM_ISN_SC_EEEEENS_10bfloat16_tESL_S2H_SL_NS27_6fusion15FusionCallbacksIS2B_NS2I_17LinearCombinationIS2H_fS2H_fLNS_15FloatRoundStyleE2EEES2D_S2G_JEEENS4_5SM1004TMEM4LOAD26SM100_TMEM_LOAD_32dp32b32xENS4_13SM90_TMA_LOADENS1K_INS1L_ILi2ELi4ELi3EEENS1N_ILi16EEENSM_INS5_IJSB_SN_EEENS5_IJSN_SC_EEEEEEENS4_39AutoVectorizingCopyWithAssumedAlignmentILi128EEENS4_14SM90_TMA_STOREES2Y_S30_S30_EEEvvEEEEvNT_6ParamsE:
	.zero		3968


//--------------------- SYMBOLS --------------------------

	.type		.nv.reservedSmem.offset0,@object
	.size		.nv.reservedSmem.offset0,0x4
	.type		.nv.reservedSmem.cap,@object
	.size		.nv.reservedSmem.cap,0x4
	.type		__assertfail,@function
